// auto-generated by cutlass_sweep.gemm — config: {"arch": "sm_90", "cluster_m": 1, "cluster_n": 1, "dtype": "e5m2", "dtype_b": "e5m2", "layout": "nt", "stages": 3, "tile_k": 64, "tile_m": 128, "tile_n": 64}
#include "cutlass/cutlass.h"
#include "cutlass/gemm/collective/collective_builder.hpp"
#include "cutlass/gemm/device/gemm_universal_adapter.h"
#include "cutlass/gemm/kernel/gemm_universal.hpp"
#include "cutlass/epilogue/collective/collective_builder.hpp"

using ElemA = cutlass::float_e5m2_t;
using ElemB = cutlass::float_e5m2_t;
using ElemCD = cutlass::float_e5m2_t;
using Acc  = float;
using TileShape    = cute::Shape<cute::_128, cute::_64, cute::_64>;
using ClusterShape = cute::Shape<cute::_1, cute::_1, cute::_1>;

using CollectiveEpilogue = typename cutlass::epilogue::collective::CollectiveBuilder<
    cutlass::arch::Sm90, cutlass::arch::OpClassTensorOp,
    TileShape, ClusterShape,
    cutlass::epilogue::collective::EpilogueTileAuto,
    Acc, Acc,
    ElemCD, cutlass::layout::RowMajor, 128 / cutlass::sizeof_bits<ElemCD>::value,
    ElemCD, cutlass::layout::RowMajor, 128 / cutlass::sizeof_bits<ElemCD>::value,
    cutlass::epilogue::collective::EpilogueScheduleAuto
  >::CollectiveOp;

using CollectiveMainloop = typename cutlass::gemm::collective::CollectiveBuilder<
    cutlass::arch::Sm90, cutlass::arch::OpClassTensorOp,
    ElemA, cutlass::layout::RowMajor, 128 / cutlass::sizeof_bits<ElemA>::value,
    ElemB, cutlass::layout::ColumnMajor, 128 / cutlass::sizeof_bits<ElemB>::value,
    Acc,
    TileShape, ClusterShape,
    cutlass::gemm::collective::StageCount<3>,
    cutlass::gemm::collective::KernelScheduleAuto
  >::CollectiveOp;

using GemmKernel = cutlass::gemm::kernel::GemmUniversal<
    cute::Shape<int,int,int,int>,
    CollectiveMainloop,
    CollectiveEpilogue
>;
using Gemm = cutlass::gemm::device::GemmUniversalAdapter<GemmKernel>;

// Force the device kernel symbol into the cubin without needing a host main.
auto* _anchor = &cutlass::device_kernel<GemmKernel>;


// ===== COMPILED SASS (sm_90a) =====

	.target	sm_90a

	.elftype	@"ET_EXEC"


//--------------------- .note.nv.tkinfo           --------------------------
	.section	.note.nv.tkinfo,"",@"SHT_NOTE"
	.sectionflags	@"SHF_NOTE_NV_TKINFO"
	.tkinfo
        /*0018*/ 	.word	0x00000002
        /*0030*/ 	.string	""
        /*0030*/ 	.string	"ptxas"
        /*0030*/ 	.string	"Cuda compilation tools, release 13.0, V13.0.88"
        /*0030*/ 	.string	"Build cuda_13.0.r13.0/compiler.36424714_0"
        /*0030*/ 	.string	"-arch sm_90a -m 64 "



//--------------------- .note.nv.cuinfo           --------------------------
	.section	.note.nv.cuinfo,"",@"SHT_NOTE"
	.sectionflags	@"SHF_NOTE_NV_CUINFO"
        /*0018*/ 	.short	0x0002
        /*001a*/ 	.short	0x005a
        /*001c*/ 	.short	0x0082
	.zero		2


//--------------------- .nv.info                  --------------------------
	.section	.nv.info,"",@"SHT_CUDA_INFO"
	.align	4


	//----- nvinfo : EIATTR_REGCOUNT
	.align		4
        /*0000*/ 	.byte	0x04, 0x2f
        /*0002*/ 	.short	(.L_12 - .L_11)
	.align		4
.L_11:
        /*0004*/ 	.word	index@(_ZN7cutlass13device_kernelINS_4gemm6kernel13GemmUniversalIN4cute5tupleIJiiiiEEENS1_10collective13CollectiveMmaINS1_37MainloopSm90TmaGmmaWarpSpecializedFP8ILi3ENS5_IJNS4_1CILi1EEESB_SB_EEENS1_35KernelTmaWarpSpecializedCooperativeEEENS5_IJNSA_ILi128EEENSA_ILi64EEESG_EEENS_12float_e5m2_tENS5_IJlSB_lEEESI_SJ_NS4_8TiledMMAINS4_8MMA_AtomIJNS4_4SM904GMMA30MMA_64x64x32_F32E5M2E5M2_SS_TNILNSN_7ScaleInE1ELSP_1EEEEEENS4_6LayoutINS5_IJNSA_ILi2EEESB_SB_EEENS5_IJSB_NSA_ILi0EEESV_EEEEENS5_IJNS4_10UnderscoreESY_SY_EEEEENS4_13SM90_TMA_LOADENS4_14ComposedLayoutINS4_7SwizzleILi2ELi4ELi3EEENS4_18smem_ptr_flag_bitsILi8EEENSS_INS5_IJNSA_ILi8EEESG_EEENS5_IJSG_SB_EEEEEEEvNS4_8identityES11_S1B_vS1C_EENS_8epilogue10collective6detail29Sm90TmaWarpSpecializedAdapterINS1F_15DefaultEpilogueISI_SJ_SJ_NS1E_6thread17LinearCombinationISI_Li1EffLNS1J_9ScaleType4KindE0ELNS_15FloatRoundStyleE2ESI_EENS1_15EpilogueDefaultEEEEEvvEEEEvNT_6ParamsE)
        /*0008*/ 	.word	0x000000a8


	//----- nvinfo : EIATTR_FRAME_SIZE
	.align		4
.L_12:
        /*000c*/ 	.byte	0x04, 0x11
        /*000e*/ 	.short	(.L_14 - .L_13)
	.align		4
.L_13:
        /*0010*/ 	.word	index@(_ZN7cutlass13device_kernelINS_4gemm6kernel13GemmUniversalIN4cute5tupleIJiiiiEEENS1_10collective13CollectiveMmaINS1_37MainloopSm90TmaGmmaWarpSpecializedFP8ILi3ENS5_IJNS4_1CILi1EEESB_SB_EEENS1_35KernelTmaWarpSpecializedCooperativeEEENS5_IJNSA_ILi128EEENSA_ILi64EEESG_EEENS_12float_e5m2_tENS5_IJlSB_lEEESI_SJ_NS4_8TiledMMAINS4_8MMA_AtomIJNS4_4SM904GMMA30MMA_64x64x32_F32E5M2E5M2_SS_TNILNSN_7ScaleInE1ELSP_1EEEEEENS4_6LayoutINS5_IJNSA_ILi2EEESB_SB_EEENS5_IJSB_NSA_ILi0EEESV_EEEEENS5_IJNS4_10UnderscoreESY_SY_EEEEENS4_13SM90_TMA_LOADENS4_14ComposedLayoutINS4_7SwizzleILi2ELi4ELi3EEENS4_18smem_ptr_flag_bitsILi8EEENSS_INS5_IJNSA_ILi8EEESG_EEENS5_IJSG_SB_EEEEEEEvNS4_8identityES11_S1B_vS1C_EENS_8epilogue10collective6detail29Sm90TmaWarpSpecializedAdapterINS1F_15DefaultEpilogueISI_SJ_SJ_NS1E_6thread17LinearCombinationISI_Li1EffLNS1J_9ScaleType4KindE0ELNS_15FloatRoundStyleE2ESI_EENS1_15EpilogueDefaultEEEEEvvEEEEvNT_6ParamsE)
        /*0014*/ 	.word	0x00000000


	//----- nvinfo : EIATTR_MIN_STACK_SIZE
	.align		4
.L_14:
        /*0018*/ 	.byte	0x04, 0x12
        /*001a*/ 	.short	(.L_16 - .L_15)
	.align		4
.L_15:
        /*001c*/ 	.word	index@(_ZN7cutlass13device_kernelINS_4gemm6kernel13GemmUniversalIN4cute5tupleIJiiiiEEENS1_10collective13CollectiveMmaINS1_37MainloopSm90TmaGmmaWarpSpecializedFP8ILi3ENS5_IJNS4_1CILi1EEESB_SB_EEENS1_35KernelTmaWarpSpecializedCooperativeEEENS5_IJNSA_ILi128EEENSA_ILi64EEESG_EEENS_12float_e5m2_tENS5_IJlSB_lEEESI_SJ_NS4_8TiledMMAINS4_8MMA_AtomIJNS4_4SM904GMMA30MMA_64x64x32_F32E5M2E5M2_SS_TNILNSN_7ScaleInE1ELSP_1EEEEEENS4_6LayoutINS5_IJNSA_ILi2EEESB_SB_EEENS5_IJSB_NSA_ILi0EEESV_EEEEENS5_IJNS4_10UnderscoreESY_SY_EEEEENS4_13SM90_TMA_LOADENS4_14ComposedLayoutINS4_7SwizzleILi2ELi4ELi3EEENS4_18smem_ptr_flag_bitsILi8EEENSS_INS5_IJNSA_ILi8EEESG_EEENS5_IJSG_SB_EEEEEEEvNS4_8identityES11_S1B_vS1C_EENS_8epilogue10collective6detail29Sm90TmaWarpSpecializedAdapterINS1F_15DefaultEpilogueISI_SJ_SJ_NS1E_6thread17LinearCombinationISI_Li1EffLNS1J_9ScaleType4KindE0ELNS_15FloatRoundStyleE2ESI_EENS1_15EpilogueDefaultEEEEEvvEEEEvNT_6ParamsE)
        /*0020*/ 	.word	0x00000000
.L_16:


//--------------------- .nv.compat                --------------------------
	.section	.nv.compat,"",@"SHT_CUDA_COMPAT_INFO"
	.align	4
        /*0000*/ 	.byte	0x02, 0x09, 0x01, 0x00, 0x02, 0x02, 0x04, 0x00, 0x02, 0x05, 0x05, 0x00, 0x03, 0x07, 0x01, 0x01
        /*0010*/ 	.byte	0x02, 0x03, 0x01, 0x00, 0x02, 0x06, 0x01, 0x00, 0x04, 0x0b, 0x08, 0x00, 0x00, 0x00, 0x00, 0x00
        /*0020*/ 	.byte	0x00, 0x00, 0x00, 0x00


//--------------------- .nv.info._ZN7cutlass13device_kernelINS_4gemm6kernel13GemmUniversalIN4cute5tupleIJiiiiEEENS1_10collective13CollectiveMmaINS1_37MainloopSm90TmaGmmaWarpSpecializedFP8ILi3ENS5_IJNS4_1CILi1EEESB_SB_EEENS1_35KernelTmaWarpSpecializedCooperativeEEENS5_IJNSA_ILi128EEENSA_ILi64EEESG_EEENS_12float_e5m2_tENS5_IJlSB_lEEESI_SJ_NS4_8TiledMMAINS4_8MMA_AtomIJNS4_4SM904GMMA30MMA_64x64x32_F32E5M2E5M2_SS_TNILNSN_7ScaleInE1ELSP_1EEEEEENS4_6LayoutINS5_IJNSA_ILi2EEESB_SB_EEENS5_IJSB_NSA_ILi0EEESV_EEEEENS5_IJNS4_10UnderscoreESY_SY_EEEEENS4_13SM90_TMA_LOADENS4_14ComposedLayoutINS4_7SwizzleILi2ELi4ELi3EEENS4_18smem_ptr_flag_bitsILi8EEENSS_INS5_IJNSA_ILi8EEESG_EEENS5_IJSG_SB_EEEEEEEvNS4_8identityES11_S1B_vS1C_EENS_8epilogue10collective6detail29Sm90TmaWarpSpecializedAdapterINS1F_15DefaultEpilogueISI_SJ_SJ_NS1E_6thread17LinearCombinationISI_Li1EffLNS1J_9ScaleType4KindE0ELNS_15FloatRoundStyleE2ESI_EENS1_15EpilogueDefaultEEEEEvvEEEEvNT_6ParamsE --------------------------
	.section	.nv.info._ZN7cutlass13device_kernelINS_4gemm6kernel13GemmUniversalIN4cute5tupleIJiiiiEEENS1_10collective13CollectiveMmaINS1_37MainloopSm90TmaGmmaWarpSpecializedFP8ILi3ENS5_IJNS4_1CILi1EEESB_SB_EEENS1_35KernelTmaWarpSpecializedCooperativeEEENS5_IJNSA_ILi128EEENSA_ILi64EEESG_EEENS_12float_e5m2_tENS5_IJlSB_lEEESI_SJ_NS4_8TiledMMAINS4_8MMA_AtomIJNS4_4SM904GMMA30MMA_64x64x32_F32E5M2E5M2_SS_TNILNSN_7ScaleInE1ELSP_1EEEEEENS4_6LayoutINS5_IJNSA_ILi2EEESB_SB_EEENS5_IJSB_NSA_ILi0EEESV_EEEEENS5_IJNS4_10UnderscoreESY_SY_EEEEENS4_13SM90_TMA_LOADENS4_14ComposedLayoutINS4_7SwizzleILi2ELi4ELi3EEENS4_18smem_ptr_flag_bitsILi8EEENSS_INS5_IJNSA_ILi8EEESG_EEENS5_IJSG_SB_EEEEEEEvNS4_8identityES11_S1B_vS1C_EENS_8epilogue10collective6detail29Sm90TmaWarpSpecializedAdapterINS1F_15DefaultEpilogueISI_SJ_SJ_NS1E_6thread17LinearCombinationISI_Li1EffLNS1J_9ScaleType4KindE0ELNS_15FloatRoundStyleE2ESI_EENS1_15EpilogueDefaultEEEEEvvEEEEvNT_6ParamsE,"",@"SHT_CUDA_INFO"
	.sectionflags	@""
	.align	4


	//----- nvinfo : EIATTR_CUDA_API_VERSION
	.align		4
        /*0000*/ 	.byte	0x04, 0x37
        /*0002*/ 	.short	(.L_18 - .L_17)
.L_17:
        /*0004*/ 	.word	0x00000082


	//----- nvinfo : EIATTR_KPARAM_INFO
	.align		4
.L_18:
        /*0008*/ 	.byte	0x04, 0x17
        /*000a*/ 	.short	(.L_20 - .L_19)
.L_19:
        /*000c*/ 	.word	0x00000000
        /*0010*/ 	.short	0x0000
        /*0012*/ 	.short	0x0070
        /*0014*/ 	.byte	0x00, 0xf0, 0x01, 0x10


	//----- nvinfo : EIATTR_SPARSE_MMA_MASK
	.align		4
.L_20:
        /*0018*/ 	.byte	0x03, 0x50
        /*001a*/ 	.short	0x0000


	//----- nvinfo : EIATTR_MAXREG_COUNT
	.align		4
        /*001c*/ 	.byte	0x03, 0x1b
        /*001e*/ 	.short	0x00a8


	//----- nvinfo : EIATTR_NUM_BARRIERS
	.align		4
        /*0020*/ 	.byte	0x02, 0x4c
        /*0022*/ 	.byte	0x01
	.zero		1


	//----- nvinfo : EIATTR_MERCURY_ISA_VERSION
	.align		4
        /*0024*/ 	.byte	0x03, 0x5f
        /*0026*/ 	.short	0x0101


	//----- nvinfo : EIATTR_INT_WARP_WIDE_INSTR_OFFSETS
	.align		4
        /*0028*/ 	.byte	0x04, 0x31
        /*002a*/ 	.short	(.L_22 - .L_21)


	//   ....[0]....
.L_21:
        /*002c*/ 	.word	0x00000380


	//   ....[1]....
        /*0030*/ 	.word	0x00000390


	//   ....[2]....
        /*0034*/ 	.word	0x000004a0


	//----- nvinfo : EIATTR_COOP_GROUP_MASK_REGIDS
	.align		4
.L_22:
        /*0038*/ 	.byte	0x04, 0x29
        /*003a*/ 	.short	(.L_24 - .L_23)


	//   ....[0]....
.L_23:
        /*003c*/ 	.word	0xffffffff


	//   ....[1]....
        /*0040*/ 	.word	0xffffffff


	//   ....[2]....
        /*0044*/ 	.word	0xffffffff


	//   ....[3]....
        /*0048*/ 	.word	0xffffffff


	//   ....[4]....
        /*004c*/ 	.word	0xffffffff


	//----- nvinfo : EIATTR_COOP_GROUP_INSTR_OFFSETS
	.align		4
.L_24:
        /*0050*/ 	.byte	0x04, 0x28
        /*0052*/ 	.short	(.L_26 - .L_25)


	//   ....[0]....
.L_25:
        /*0054*/ 	.word	0x00000060


	//   ....[1]....
        /*0058*/ 	.word	0x00000070


	//   ....[2]....
        /*005c*/ 	.word	0x00000130


	//   ....[3]....
        /*0060*/ 	.word	0x000002a0


	//   ....[4]....
        /*0064*/ 	.word	0x00000fc0


	//----- nvinfo : EIATTR_REG_RECONFIG
	.align		4
.L_26:
        /*0068*/ 	.byte	0x01, 0x54
	.zero		2


	//----- nvinfo : EIATTR_MBARRIER_INSTR_OFFSETS
	.align		4
        /*006c*/ 	.byte	0x04, 0x39
        /*006e*/ 	.short	(.L_28 - .L_27)


	//   ....[0]....
.L_27:
        /*0070*/ 	.word	0x00000230
        /*0074*/ 	.word	0x000000ff
        /*0078*/ 	.word	0x00000000
        /*007c*/ 	.short	0x0100
        /*007e*/ 	.byte	0x08
	.zero		1


	//   ....[1]....
        /*0080*/ 	.word	0x00000240
        /*0084*/ 	.word	0x000000ff
        /*0088*/ 	.word	0x00000018
        /*008c*/ 	.short	0x0100
        /*008e*/ 	.byte	0x08
	.zero		1


	//   ....[2]....
        /*0090*/ 	.word	0x00000250
        /*0094*/ 	.word	0x000000ff
        /*0098*/ 	.word	0x00000008
        /*009c*/ 	.short	0x0100
        /*009e*/ 	.byte	0x08
	.zero		1


	//   ....[3]....
        /*00a0*/ 	.word	0x00000260
        /*00a4*/ 	.word	0x000000ff
        /*00a8*/ 	.word	0x00000020
        /*00ac*/ 	.short	0x0100
        /*00ae*/ 	.byte	0x08
	.zero		1


	//   ....[4]....
        /*00b0*/ 	.word	0x00000270
        /*00b4*/ 	.word	0x000000ff
        /*00b8*/ 	.word	0x00000010
        /*00bc*/ 	.short	0x0100
        /*00be*/ 	.byte	0x08
	.zero		1


	//   ....[5]....
        /*00c0*/ 	.word	0x00000280
        /*00c4*/ 	.word	0x000000ff
        /*00c8*/ 	.word	0x00000028
        /*00cc*/ 	.short	0x0100
        /*00ce*/ 	.byte	0x08
	.zero		1


	//   ....[6]....
        /*00d0*/ 	.word	0x00000510
        /*00d4*/ 	.word	0x000000ff
        /*00d8*/ 	.word	0x00000040
        /*00dc*/ 	.short	0x0100
        /*00de*/ 	.byte	0x06
	.zero		1


	//   ....[7]....
        /*00e0*/ 	.word	0x00000570
        /*00e4*/ 	.word	0x000000ff
        /*00e8*/ 	.word	0x00000048
        /*00ec*/ 	.short	0x0100
        /*00ee*/ 	.byte	0x06
	.zero		1


	//   ....[8]....
        /*00f0*/ 	.word	0x000012f0
        /*00f4*/ 	.word	0x000000ff
        /*00f8*/ 	.word	0x00000000
        /*00fc*/ 	.short	0x010a
        /*00fe*/ 	.byte	0x06
	.zero		1


	//   ....[9]....
        /*0100*/ 	.word	0x00001330
        /*0104*/ 	.word	0x000000ff
        /*0108*/ 	.word	0x00000000
        /*010c*/ 	.short	0x010a
        /*010e*/ 	.byte	0x06
	.zero		1


	//   ....[10]....
        /*0110*/ 	.word	0x00001960
        /*0114*/ 	.word	0x000000ff
        /*0118*/ 	.word	0x00000000
        /*011c*/ 	.short	0x010a
        /*011e*/ 	.byte	0x0c
	.zero		1


	//   ....[11]....
        /*0120*/ 	.word	0x000019a0
        /*0124*/ 	.word	0x000000ff
        /*0128*/ 	.word	0x00000000
        /*012c*/ 	.short	0x010a
        /*012e*/ 	.byte	0x0c
	.zero		1


	//   ....[12]....
        /*0130*/ 	.word	0x00001dd0
        /*0134*/ 	.word	0x000000ff
        /*0138*/ 	.word	0x00000000
        /*013c*/ 	.short	0x0101
        /*013e*/ 	.byte	0x08
	.zero		1


	//   ....[13]....
        /*0140*/ 	.word	0x00002220
        /*0144*/ 	.word	0x000000ff
        /*0148*/ 	.word	0x00000000
        /*014c*/ 	.short	0x0101
        /*014e*/ 	.byte	0x08
	.zero		1


	//   ....[14]....
        /*0150*/ 	.word	0x00005bc0
        /*0154*/ 	.word	0x00000012
        /*0158*/ 	.word	0x00000018
        /*015c*/ 	.short	0x010a
        /*015e*/ 	.byte	0x3f
	.zero		1


	//   ....[15]....
        /*0160*/ 	.word	0x00005f50
        /*0164*/ 	.word	0x00000007
        /*0168*/ 	.word	0x00000048
        /*016c*/ 	.short	0x0101
        /*016e*/ 	.byte	0x3f
	.zero		1


	//   ....[16]....
        /*0170*/ 	.word	0x00006690
        /*0174*/ 	.word	0x00000007
        /*0178*/ 	.word	0x00000000
        /*017c*/ 	.short	0x010a
        /*017e*/ 	.byte	0x3f
	.zero		1


	//   ....[17]....
        /*0180*/ 	.word	0x00006710
        /*0184*/ 	.word	0x00000006
        /*0188*/ 	.word	0x00000000
        /*018c*/ 	.short	0x010a
        /*018e*/ 	.byte	0x3f
	.zero		1


	//   ....[18]....
        /*0190*/ 	.word	0x000067a0
        /*0194*/ 	.word	0x00000003
        /*0198*/ 	.word	0x00000000
        /*019c*/ 	.short	0x010a
        /*019e*/ 	.byte	0x3f
	.zero		1


	//   ....[19]....
        /*01a0*/ 	.word	0x00006810
        /*01a4*/ 	.word	0x00000007
        /*01a8*/ 	.word	0x00000000
        /*01ac*/ 	.short	0x010a
        /*01ae*/ 	.byte	0x3f
	.zero		1


	//   ....[20]....
        /*01b0*/ 	.word	0x00006870
        /*01b4*/ 	.word	0x00000008
        /*01b8*/ 	.word	0x00000000
        /*01bc*/ 	.short	0x010a
        /*01be*/ 	.byte	0x3f
	.zero		1


	//   ....[21]....
        /*01c0*/ 	.word	0x00006940
        /*01c4*/ 	.word	0x00000012
        /*01c8*/ 	.word	0x00000018
        /*01cc*/ 	.short	0x010a
        /*01ce*/ 	.byte	0x3f
	.zero		1


	//   ....[22]....
        /*01d0*/ 	.word	0x00006a20
        /*01d4*/ 	.word	0x00000007
        /*01d8*/ 	.word	0x00000000
        /*01dc*/ 	.short	0x010a
        /*01de*/ 	.byte	0x3f
	.zero		1


	//   ....[23]....
        /*01e0*/ 	.word	0x00006a70
        /*01e4*/ 	.word	0x00000006
        /*01e8*/ 	.word	0x00000000
        /*01ec*/ 	.short	0x010a
        /*01ee*/ 	.byte	0x3f
	.zero		1


	//----- nvinfo : EIATTR_NUM_MBARRIERS
	.align		4
.L_28:
        /*01f0*/ 	.byte	0x03, 0x38
        /*01f2*/ 	.short	0x0008


	//----- nvinfo : EIATTR_EXIT_INSTR_OFFSETS
	.align		4
        /*01f4*/ 	.byte	0x04, 0x1c
        /*01f6*/ 	.short	(.L_30 - .L_29)


	//   ....[0]....
.L_29:
        /*01f8*/ 	.word	0x000005c0


	//   ....[1]....
        /*01fc*/ 	.word	0x00000e90


	//   ....[2]....
        /*0200*/ 	.word	0x00005220


	//   ....[3]....
        /*0204*/ 	.word	0x00005860


	//   ....[4]....
        /*0208*/ 	.word	0x000067f0


	//----- nvinfo : EIATTR_MAX_THREADS
	.align		4
.L_30:
        /*020c*/ 	.byte	0x04, 0x05
        /*020e*/ 	.short	(.L_32 - .L_31)
.L_31:
        /*0210*/ 	.word	0x00000180
        /*0214*/ 	.word	0x00000001
        /*0218*/ 	.word	0x00000001


	//----- nvinfo : EIATTR_CRS_STACK_SIZE
	.align		4
.L_32:
        /*021c*/ 	.byte	0x04, 0x1e
        /*021e*/ 	.short	(.L_34 - .L_33)
.L_33:
        /*0220*/ 	.word	0x00000000


	//----- nvinfo : EIATTR_CBANK_PARAM_SIZE
	.align		4
.L_34:
        /*0224*/ 	.byte	0x03, 0x19
        /*0226*/ 	.short	0x0470


	//----- nvinfo : EIATTR_PARAM_CBANK
	.align		4
        /*0228*/ 	.byte	0x04, 0x0a
        /*022a*/ 	.short	(.L_36 - .L_35)
	.align		4
.L_35:
        /*022c*/ 	.word	index@(.nv.constant0._ZN7cutlass13device_kernelINS_4gemm6kernel13GemmUniversalIN4cute5tupleIJiiiiEEENS1_10collective13CollectiveMmaINS1_37MainloopSm90TmaGmmaWarpSpecializedFP8ILi3ENS5_IJNS4_1CILi1EEESB_SB_EEENS1_35KernelTmaWarpSpecializedCooperativeEEENS5_IJNSA_ILi128EEENSA_ILi64EEESG_EEENS_12float_e5m2_tENS5_IJlSB_lEEESI_SJ_NS4_8TiledMMAINS4_8MMA_AtomIJNS4_4SM904GMMA30MMA_64x64x32_F32E5M2E5M2_SS_TNILNSN_7ScaleInE1ELSP_1EEEEEENS4_6LayoutINS5_IJNSA_ILi2EEESB_SB_EEENS5_IJSB_NSA_ILi0EEESV_EEEEENS5_IJNS4_10UnderscoreESY_SY_EEEEENS4_13SM90_TMA_LOADENS4_14ComposedLayoutINS4_7SwizzleILi2ELi4ELi3EEENS4_18smem_ptr_flag_bitsILi8EEENSS_INS5_IJNSA_ILi8EEESG_EEENS5_IJSG_SB_EEEEEEEvNS4_8identityES11_S1B_vS1C_EENS_8epilogue10collective6detail29Sm90TmaWarpSpecializedAdapterINS1F_15DefaultEpilogueISI_SJ_SJ_NS1E_6thread17LinearCombinationISI_Li1EffLNS1J_9ScaleType4KindE0ELNS_15FloatRoundStyleE2ESI_EENS1_15EpilogueDefaultEEEEEvvEEEEvNT_6ParamsE)
        /*0230*/ 	.short	0x0210
        /*0232*/ 	.short	0x0470


	//----- nvinfo : EIATTR_SW_WAR
	.align		4
.L_36:
        /*0234*/ 	.byte	0x04, 0x36
        /*0236*/ 	.short	(.L_38 - .L_37)
.L_37:
        /*0238*/ 	.word	0x00000008
.L_38:


//--------------------- .nv.callgraph             --------------------------
	.section	.nv.callgraph,"",@"SHT_CUDA_CALLGRAPH"
	.align	4
	.sectionentsize	8
	.align		4
        /*0000*/ 	.word	0x00000000
	.align		4
        /*0004*/ 	.word	0xffffffff
	.align		4
        /*0008*/ 	.word	0x00000000
	.align		4
        /*000c*/ 	.word	0xfffffffe
	.align		4
        /*0010*/ 	.word	0x00000000
	.align		4
        /*0014*/ 	.word	0xfffffffd
	.align		4
        /*0018*/ 	.word	0x00000000
	.align		4
        /*001c*/ 	.word	0xfffffffc


//--------------------- .nv.constant4             --------------------------
	.section	.nv.constant4,"a",@progbits
	.align	8
	.align		8
.nv.constant4:
        /*0000*/ 	.dword	_ZN40_INTERNAL_05808ab0_4_k_cu_5775ad65_264064cuda3std3__45__cpo5beginE
	.align		8
        /*0008*/ 	.dword	_ZN40_INTERNAL_05808ab0_4_k_cu_5775ad65_264064cuda3std3__45__cpo3endE
	.align		8
        /*0010*/ 	.dword	_ZN40_INTERNAL_05808ab0_4_k_cu_5775ad65_264064cuda3std3__45__cpo6cbeginE
	.align		8
        /*0018*/ 	.dword	_ZN40_INTERNAL_05808ab0_4_k_cu_5775ad65_264064cuda3std3__45__cpo4cendE
	.align		8
        /*0020*/ 	.dword	_ZN40_INTERNAL_05808ab0_4_k_cu_5775ad65_264064cuda3std3__442_GLOBAL__N__05808ab0_4_k_cu_5775ad65_264066ignoreE
	.align		8
        /*0028*/ 	.dword	_ZN40_INTERNAL_05808ab0_4_k_cu_5775ad65_264064cuda3std3__419piecewise_constructE
	.align		8
        /*0030*/ 	.dword	_ZN40_INTERNAL_05808ab0_4_k_cu_5775ad65_264064cuda3std3__48in_placeE
	.align		8
        /*0038*/ 	.dword	_ZN40_INTERNAL_05808ab0_4_k_cu_5775ad65_264064cuda3std6ranges3__45__cpo4swapE
	.align		8
        /*0040*/ 	.dword	_ZN40_INTERNAL_05808ab0_4_k_cu_5775ad65_264064cuda3std6ranges3__45__cpo9iter_moveE
	.align		8
        /*0048*/ 	.dword	_ZN40_INTERNAL_05808ab0_4_k_cu_5775ad65_264064cute7productE
	.align		8
        /*0050*/ 	.dword	_ZN40_INTERNAL_05808ab0_4_k_cu_5775ad65_264064cute1_E


//--------------------- .text._ZN7cutlass13device_kernelINS_4gemm6kernel13GemmUniversalIN4cute5tupleIJiiiiEEENS1_10collective13CollectiveMmaINS1_37MainloopSm90TmaGmmaWarpSpecializedFP8ILi3ENS5_IJNS4_1CILi1EEESB_SB_EEENS1_35KernelTmaWarpSpecializedCooperativeEEENS5_IJNSA_ILi128EEENSA_ILi64EEESG_EEENS_12float_e5m2_tENS5_IJlSB_lEEESI_SJ_NS4_8TiledMMAINS4_8MMA_AtomIJNS4_4SM904GMMA30MMA_64x64x32_F32E5M2E5M2_SS_TNILNSN_7ScaleInE1ELSP_1EEEEEENS4_6LayoutINS5_IJNSA_ILi2EEESB_SB_EEENS5_IJSB_NSA_ILi0EEESV_EEEEENS5_IJNS4_10UnderscoreESY_SY_EEEEENS4_13SM90_TMA_LOADENS4_14ComposedLayoutINS4_7SwizzleILi2ELi4ELi3EEENS4_18smem_ptr_flag_bitsILi8EEENSS_INS5_IJNSA_ILi8EEESG_EEENS5_IJSG_SB_EEEEEEEvNS4_8identityES11_S1B_vS1C_EENS_8epilogue10collective6detail29Sm90TmaWarpSpecializedAdapterINS1F_15DefaultEpilogueISI_SJ_SJ_NS1E_6thread17LinearCombinationISI_Li1EffLNS1J_9ScaleType4KindE0ELNS_15FloatRoundStyleE2ESI_EENS1_15EpilogueDefaultEEEEEvvEEEEvNT_6ParamsE --------------------------
	.section	.text._ZN7cutlass13device_kernelINS_4gemm6kernel13GemmUniversalIN4cute5tupleIJiiiiEEENS1_10collective13CollectiveMmaINS1_37MainloopSm90TmaGmmaWarpSpecializedFP8ILi3ENS5_IJNS4_1CILi1EEESB_SB_EEENS1_35KernelTmaWarpSpecializedCooperativeEEENS5_IJNSA_ILi128EEENSA_ILi64EEESG_EEENS_12float_e5m2_tENS5_IJlSB_lEEESI_SJ_NS4_8TiledMMAINS4_8MMA_AtomIJNS4_4SM904GMMA30MMA_64x64x32_F32E5M2E5M2_SS_TNILNSN_7ScaleInE1ELSP_1EEEEEENS4_6LayoutINS5_IJNSA_ILi2EEESB_SB_EEENS5_IJSB_NSA_ILi0EEESV_EEEEENS5_IJNS4_10UnderscoreESY_SY_EEEEENS4_13SM90_TMA_LOADENS4_14ComposedLayoutINS4_7SwizzleILi2ELi4ELi3EEENS4_18smem_ptr_flag_bitsILi8EEENSS_INS5_IJNSA_ILi8EEESG_EEENS5_IJSG_SB_EEEEEEEvNS4_8identityES11_S1B_vS1C_EENS_8epilogue10collective6detail29Sm90TmaWarpSpecializedAdapterINS1F_15DefaultEpilogueISI_SJ_SJ_NS1E_6thread17LinearCombinationISI_Li1EffLNS1J_9ScaleType4KindE0ELNS_15FloatRoundStyleE2ESI_EENS1_15EpilogueDefaultEEEEEvvEEEEvNT_6ParamsE,"ax",@progbits
	.align	128
.text._ZN7cutlass13device_kernelINS_4gemm6kernel13GemmUniversalIN4cute5tupleIJiiiiEEENS1_10collective13CollectiveMmaINS1_37MainloopSm90TmaGmmaWarpSpecializedFP8ILi3ENS5_IJNS4_1CILi1EEESB_SB_EEENS1_35KernelTmaWarpSpecializedCooperativeEEENS5_IJNSA_ILi128EEENSA_ILi64EEESG_EEENS_12float_e5m2_tENS5_IJlSB_lEEESI_SJ_NS4_8TiledMMAINS4_8MMA_AtomIJNS4_4SM904GMMA30MMA_64x64x32_F32E5M2E5M2_SS_TNILNSN_7ScaleInE1ELSP_1EEEEEENS4_6LayoutINS5_IJNSA_ILi2EEESB_SB_EEENS5_IJSB_NSA_ILi0EEESV_EEEEENS5_IJNS4_10UnderscoreESY_SY_EEEEENS4_13SM90_TMA_LOADENS4_14ComposedLayoutINS4_7SwizzleILi2ELi4ELi3EEENS4_18smem_ptr_flag_bitsILi8EEENSS_INS5_IJNSA_ILi8EEESG_EEENS5_IJSG_SB_EEEEEEEvNS4_8identityES11_S1B_vS1C_EENS_8epilogue10collective6detail29Sm90TmaWarpSpecializedAdapterINS1F_15DefaultEpilogueISI_SJ_SJ_NS1E_6thread17LinearCombinationISI_Li1EffLNS1J_9ScaleType4KindE0ELNS_15FloatRoundStyleE2ESI_EENS1_15EpilogueDefaultEEEEEvvEEEEvNT_6ParamsE:
        .type           _ZN7cutlass13device_kernelINS_4gemm6kernel13GemmUniversalIN4cute5tupleIJiiiiEEENS1_10collective13CollectiveMmaINS1_37MainloopSm90TmaGmmaWarpSpecializedFP8ILi3ENS5_IJNS4_1CILi1EEESB_SB_EEENS1_35KernelTmaWarpSpecializedCooperativeEEENS5_IJNSA_ILi128EEENSA_ILi64EEESG_EEENS_12float_e5m2_tENS5_IJlSB_lEEESI_SJ_NS4_8TiledMMAINS4_8MMA_AtomIJNS4_4SM904GMMA30MMA_64x64x32_F32E5M2E5M2_SS_TNILNSN_7ScaleInE1ELSP_1EEEEEENS4_6LayoutINS5_IJNSA_ILi2EEESB_SB_EEENS5_IJSB_NSA_ILi0EEESV_EEEEENS5_IJNS4_10UnderscoreESY_SY_EEEEENS4_13SM90_TMA_LOADENS4_14ComposedLayoutINS4_7SwizzleILi2ELi4ELi3EEENS4_18smem_ptr_flag_bitsILi8EEENSS_INS5_IJNSA_ILi8EEESG_EEENS5_IJSG_SB_EEEEEEEvNS4_8identityES11_S1B_vS1C_EENS_8epilogue10collective6detail29Sm90TmaWarpSpecializedAdapterINS1F_15DefaultEpilogueISI_SJ_SJ_NS1E_6thread17LinearCombinationISI_Li1EffLNS1J_9ScaleType4KindE0ELNS_15FloatRoundStyleE2ESI_EENS1_15EpilogueDefaultEEEEEvvEEEEvNT_6ParamsE,@function
        .size           _ZN7cutlass13device_kernelINS_4gemm6kernel13GemmUniversalIN4cute5tupleIJiiiiEEENS1_10collective13CollectiveMmaINS1_37MainloopSm90TmaGmmaWarpSpecializedFP8ILi3ENS5_IJNS4_1CILi1EEESB_SB_EEENS1_35KernelTmaWarpSpecializedCooperativeEEENS5_IJNSA_ILi128EEENSA_ILi64EEESG_EEENS_12float_e5m2_tENS5_IJlSB_lEEESI_SJ_NS4_8TiledMMAINS4_8MMA_AtomIJNS4_4SM904GMMA30MMA_64x64x32_F32E5M2E5M2_SS_TNILNSN_7ScaleInE1ELSP_1EEEEEENS4_6LayoutINS5_IJNSA_ILi2EEESB_SB_EEENS5_IJSB_NSA_ILi0EEESV_EEEEENS5_IJNS4_10UnderscoreESY_SY_EEEEENS4_13SM90_TMA_LOADENS4_14ComposedLayoutINS4_7SwizzleILi2ELi4ELi3EEENS4_18smem_ptr_flag_bitsILi8EEENSS_INS5_IJNSA_ILi8EEESG_EEENS5_IJSG_SB_EEEEEEEvNS4_8identityES11_S1B_vS1C_EENS_8epilogue10collective6detail29Sm90TmaWarpSpecializedAdapterINS1F_15DefaultEpilogueISI_SJ_SJ_NS1E_6thread17LinearCombinationISI_Li1EffLNS1J_9ScaleType4KindE0ELNS_15FloatRoundStyleE2ESI_EENS1_15EpilogueDefaultEEEEEvvEEEEvNT_6ParamsE,(.L_x_135 - _ZN7cutlass13device_kernelINS_4gemm6kernel13GemmUniversalIN4cute5tupleIJiiiiEEENS1_10collective13CollectiveMmaINS1_37MainloopSm90TmaGmmaWarpSpecializedFP8ILi3ENS5_IJNS4_1CILi1EEESB_SB_EEENS1_35KernelTmaWarpSpecializedCooperativeEEENS5_IJNSA_ILi128EEENSA_ILi64EEESG_EEENS_12float_e5m2_tENS5_IJlSB_lEEESI_SJ_NS4_8TiledMMAINS4_8MMA_AtomIJNS4_4SM904GMMA30MMA_64x64x32_F32E5M2E5M2_SS_TNILNSN_7ScaleInE1ELSP_1EEEEEENS4_6LayoutINS5_IJNSA_ILi2EEESB_SB_EEENS5_IJSB_NSA_ILi0EEESV_EEEEENS5_IJNS4_10UnderscoreESY_SY_EEEEENS4_13SM90_TMA_LOADENS4_14ComposedLayoutINS4_7SwizzleILi2ELi4ELi3EEENS4_18smem_ptr_flag_bitsILi8EEENSS_INS5_IJNSA_ILi8EEESG_EEENS5_IJSG_SB_EEEEEEEvNS4_8identityES11_S1B_vS1C_EENS_8epilogue10collective6detail29Sm90TmaWarpSpecializedAdapterINS1F_15DefaultEpilogueISI_SJ_SJ_NS1E_6thread17LinearCombinationISI_Li1EffLNS1J_9ScaleType4KindE0ELNS_15FloatRoundStyleE2ESI_EENS1_15EpilogueDefaultEEEEEvvEEEEvNT_6ParamsE)
        .other          _ZN7cutlass13device_kernelINS_4gemm6kernel13GemmUniversalIN4cute5tupleIJiiiiEEENS1_10collective13CollectiveMmaINS1_37MainloopSm90TmaGmmaWarpSpecializedFP8ILi3ENS5_IJNS4_1CILi1EEESB_SB_EEENS1_35KernelTmaWarpSpecializedCooperativeEEENS5_IJNSA_ILi128EEENSA_ILi64EEESG_EEENS_12float_e5m2_tENS5_IJlSB_lEEESI_SJ_NS4_8TiledMMAINS4_8MMA_AtomIJNS4_4SM904GMMA30MMA_64x64x32_F32E5M2E5M2_SS_TNILNSN_7ScaleInE1ELSP_1EEEEEENS4_6LayoutINS5_IJNSA_ILi2EEESB_SB_EEENS5_IJSB_NSA_ILi0EEESV_EEEEENS5_IJNS4_10UnderscoreESY_SY_EEEEENS4_13SM90_TMA_LOADENS4_14ComposedLayoutINS4_7SwizzleILi2ELi4ELi3EEENS4_18smem_ptr_flag_bitsILi8EEENSS_INS5_IJNSA_ILi8EEESG_EEENS5_IJSG_SB_EEEEEEEvNS4_8identityES11_S1B_vS1C_EENS_8epilogue10collective6detail29Sm90TmaWarpSpecializedAdapterINS1F_15DefaultEpilogueISI_SJ_SJ_NS1E_6thread17LinearCombinationISI_Li1EffLNS1J_9ScaleType4KindE0ELNS_15FloatRoundStyleE2ESI_EENS1_15EpilogueDefaultEEEEEvvEEEEvNT_6ParamsE,@"STO_CUDA_ENTRY STV_DEFAULT"
_ZN7cutlass13device_kernelINS_4gemm6kernel13GemmUniversalIN4cute5tupleIJiiiiEEENS1_10collective13CollectiveMmaINS1_37MainloopSm90TmaGmmaWarpSpecializedFP8ILi3ENS5_IJNS4_1CILi1EEESB_SB_EEENS1_35KernelTmaWarpSpecializedCooperativeEEENS5_IJNSA_ILi128EEENSA_ILi64EEESG_EEENS_12float_e5m2_tENS5_IJlSB_lEEESI_SJ_NS4_8TiledMMAINS4_8MMA_AtomIJNS4_4SM904GMMA30MMA_64x64x32_F32E5M2E5M2_SS_TNILNSN_7ScaleInE1ELSP_1EEEEEENS4_6LayoutINS5_IJNSA_ILi2EEESB_SB_EEENS5_IJSB_NSA_ILi0EEESV_EEEEENS5_IJNS4_10UnderscoreESY_SY_EEEEENS4_13SM90_TMA_LOADENS4_14ComposedLayoutINS4_7SwizzleILi2ELi4ELi3EEENS4_18smem_ptr_flag_bitsILi8EEENSS_INS5_IJNSA_ILi8EEESG_EEENS5_IJSG_SB_EEEEEEEvNS4_8identityES11_S1B_vS1C_EENS_8epilogue10collective6detail29Sm90TmaWarpSpecializedAdapterINS1F_15DefaultEpilogueISI_SJ_SJ_NS1E_6thread17LinearCombinationISI_Li1EffLNS1J_9ScaleType4KindE0ELNS_15FloatRoundStyleE2ESI_EENS1_15EpilogueDefaultEEEEEvvEEEEvNT_6ParamsE:
[----:B------:R-:W-:Y:S01]  /*0000*/  LDC R1, c[0x0][0x28] ;  /* 0x00000a00ff017b82 */ /* 0x000fe20000000800 */
[----:B------:R-:W0:Y:S01]  /*0010*/  S2R R2, SR_TID.X ;  /* 0x0000000000027919 */ /* 0x000e220000002100 */
[----:B------:R-:W-:Y:S01]  /*0020*/  ELECT P0, URZ, PT ;  /* 0x00000000003f782f */ /* 0x000fe20003800000 */
[----:B------:R-:W-:Y:S01]  /*0030*/  BSSY B0, `(.L_x_0) ;  /* 0x000000f000007945 */ /* 0x000fe20003800000 */
[--C-:B0-----:R-:W-:Y:S02]  /*0040*/  SHF.R.U32.HI R0, RZ, 0x5, R2.reuse ;  /* 0x00000005ff007819 */ /* 0x101fe40000011602 */
[----:B------:R-:W-:-:S03]  /*0050*/  SHF.R.U32.HI R4, RZ, 0x7, R2 ;  /* 0x00000007ff047819 */ /* 0x000fc60000011602 */
[----:B------:R-:W0:Y:S04]  /*0060*/  SHFL.IDX PT, R3, R0, RZ, 0x1f ;  /* 0x00001fff00037589 */ /* 0x000e2800000e0000 */
[----:B------:R1:W2:Y:S01]  /*0070*/  SHFL.IDX PT, R7, R4, RZ, 0x1f ;  /* 0x00001fff04077589 */ /* 0x0002a200000e0000 */
[----:B0-----:R-:W-:-:S13]  /*0080*/  ISETP.NE.OR P0, PT, R3, RZ, !P0 ;  /* 0x000000ff0300720c */ /* 0x001fda0004705670 */
[----:B-12---:R-:W-:Y:S05]  /*0090*/  @P0 BRA `(.L_x_1) ;  /* 0x0000000000200947 */ /* 0x006fea0003800000 */
[----:B------:R-:W-:Y:S02]  /*00a0*/  ULDC.64 UR4, c[0x0][0x198] ;  /* 0x0000660000047ab9 */ /* 0x000fe40000000a00 */
[----:B------:R-:W-:Y:S02]  /*00b0*/  UIADD3 UR6, UP0, UR4, 0xf0, URZ ;  /* 0x000000f004067890 */ /* 0x000fe4000ff1e03f */
[----:B------:R-:W-:Y:S02]  /*00c0*/  UIADD3 UR4, UP1, UR4, 0x1f0, URZ ;  /* 0x000001f004047890 */ /* 0x000fe4000ff3e03f */
[----:B------:R-:W-:Y:S02]  /*00d0*/  UIADD3.X UR7, URZ, UR5, URZ, UP0, !UPT ;  /* 0x000000053f077290 */ /* 0x000fe400087fe43f */
[----:B------:R-:W-:-:S07]  /*00e0*/  UIADD3.X UR5, URZ, UR5, URZ, UP1, !UPT ;  /* 0x000000053f057290 */ /* 0x000fce0008ffe43f */
[----:B------:R0:W-:Y:S02]  /*00f0*/  UTMACCTL.PF [UR6] ;  /* 0x00000000060079b9 */ /* 0x0001e40008040000 */
[----:B------:R0:W-:Y:S02]  /*0100*/  UTMACCTL.PF [UR4] ;  /* 0x00000000040079b9 */ /* 0x0001e40008040000 */
[----:B0-----:R-:W-:Y:S01]  /*0110*/  NOP ;  /* 0x0000000000007918 */ /* 0x001fe20000000000 */
.L_x_1:
[----:B------:R-:W-:Y:S05]  /*0120*/  BSYNC B0 ;  /* 0x0000000000007941 */ /* 0x000fea0003800000 */
.L_x_0:
[----:B------:R-:W0:Y:S02]  /*0130*/  SHFL.IDX PT, R4, R0, RZ, 0x1f ;  /* 0x00001fff00047589 */ /* 0x000e2400000e0000 */
[----:B0-----:R-:W-:-:S13]  /*0140*/  ISETP.NE.AND P0, PT, R4, RZ, PT ;  /* 0x000000ff0400720c */ /* 0x001fda0003f05270 */
[----:B------:R-:W-:Y:S05]  /*0150*/  @P0 BRA `(.L_x_2) ;  /* 0x0000000000500947 */ /* 0x000fea0003800000 */
[----:B------:R-:W0:Y:S01]  /*0160*/  S2UR UR8, SR_CgaCtaId ;  /* 0x00000000000879c3 */ /* 0x000e220000008800 */
[----:B------:R-:W-:Y:S01]  /*0170*/  UMOV UR4, 0x400 ;  /* 0x0000040000047882 */ /* 0x000fe20000000000 */
[----:B------:R-:W-:Y:S01]  /*0180*/  UMOV UR5, 0x1 ;  /* 0x0000000100057882 */ /* 0x000fe20000000000 */
[----:B------:R-:W-:Y:S01]  /*0190*/  UMOV UR6, 0x100 ;  /* 0x0000010000067882 */ /* 0x000fe20000000000 */
[----:B------:R-:W-:Y:S01]  /*01a0*/  ELECT P0, URZ, PT ;  /* 0x00000000003f782f */ /* 0x000fe20003800000 */
[----:B------:R-:W-:-:S04]  /*01b0*/  UIADD3 UR6, -UR6, 0x100000, URZ ;  /* 0x0010000006067890 */ /* 0x000fc8000fffe13f */
[----:B------:R-:W-:Y:S02]  /*01c0*/  USHF.L.U32 UR7, UR6, 0xb, URZ ;  /* 0x0000000b06077899 */ /* 0x000fe4000800063f */
[----:B------:R-:W-:Y:S02]  /*01d0*/  USHF.L.U32 UR6, UR6, 0x1, URZ ;  /* 0x0000000106067899 */ /* 0x000fe4000800063f */
[----:B0-----:R-:W-:Y:S02]  /*01e0*/  ULEA UR8, UR8, UR4, 0x18 ;  /* 0x0000000408087291 */ /* 0x001fe4000f8ec03f */
[----:B------:R-:W-:-:S04]  /*01f0*/  UIADD3 UR4, -UR5, 0x100000, URZ ;  /* 0x0010000005047890 */ /* 0x000fc8000fffe13f */
[----:B------:R-:W-:Y:S02]  /*0200*/  USHF.L.U32 UR5, UR4, 0xb, URZ ;  /* 0x0000000b04057899 */ /* 0x000fe4000800063f */
[----:B------:R-:W-:Y:S01]  /*0210*/  USHF.L.U32 UR4, UR4, 0x1, URZ ;  /* 0x0000000104047899 */ /* 0x000fe2000800063f */
[----:B------:R-:W0:Y:S11]  /*0220*/  FENCE.VIEW.ASYNC.S ;  /* 0x00000000000073c6 */ /* 0x000e360000000000 */
[----:B0-----:R0:W1:Y:S01]  /*0230*/  SYNCS.EXCH.64 URZ, [UR8], UR4 ;  /* 0x00000004083f75b2 */ /* 0x0010620008000100 */
[----:B------:R0:W2:Y:S01]  /*0240*/  SYNCS.EXCH.64 URZ, [UR8+0x18], UR6 ;  /* 0x00001806083f75b2 */ /* 0x0000a20008000100 */
[----:B------:R0:W3:Y:S01]  /*0250*/  SYNCS.EXCH.64 URZ, [UR8+0x8], UR4 ;  /* 0x00000804083f75b2 */ /* 0x0000e20008000100 */
[----:B------:R0:W4:Y:S01]  /*0260*/  SYNCS.EXCH.64 URZ, [UR8+0x20], UR6 ;  /* 0x00002006083f75b2 */ /* 0x0001220008000100 */
[----:B------:R0:W0:Y:S01]  /*0270*/  SYNCS.EXCH.64 URZ, [UR8+0x10], UR4 ;  /* 0x00001004083f75b2 */ /* 0x0000220008000100 */
[----:B------:R0:W0:Y:S01]  /*0280*/  SYNCS.EXCH.64 URZ, [UR8+0x28], UR6 ;  /* 0x00002806083f75b2 */ /* 0x0000220008000100 */
[----:B------:R-:W-:Y:S01]  /*0290*/  NOP ;  /* 0x0000000000007918 */ /* 0x000fe20000000000 */
.L_x_2:
[----:B------:R-:W5:Y:S01]  /*02a0*/  SHFL.IDX PT, R0, R0, RZ, 0x1f ;  /* 0x00001fff00007589 */ /* 0x000f6200000e0000 */
[----:B------:R-:W1:Y:S01]  /*02b0*/  LDC R4, c[0x0][0x65c] ;  /* 0x00019700ff047b82 */ /* 0x000e620000000800 */
[----:B------:R-:W-:Y:S02]  /*02c0*/  ELECT P0, URZ, PT ;  /* 0x00000000003f782f */ /* 0x000fe40003800000 */
[----:B------:R-:W-:Y:S01]  /*02d0*/  ISETP.NE.AND P2, PT, R7, RZ, PT ;  /* 0x000000ff0700720c */ /* 0x000fe20003f45270 */
[----:B------:R-:W2:Y:S01]  /*02e0*/  S2R R8, SR_CTAID.Y ;  /* 0x0000000000087919 */ /* 0x000ea20000002600 */
[----:B0-----:R-:W-:Y:S01]  /*02f0*/  UMOV UR4, 0x20 ;  /* 0x0000002000047882 */ /* 0x001fe20000000000 */
[----:B------:R-:W-:Y:S01]  /*0300*/  NOP ;  /* 0x0000000000007918 */ /* 0x000fe20000000000 */
[----:B------:R-:W-:Y:S01]  /*0310*/  NOP ;  /* 0x0000000000007918 */ /* 0x000fe20000000000 */
[----:B------:R-:W0:Y:S01]  /*0320*/  S2R R6, SR_CTAID.X ;  /* 0x0000000000067919 */ /* 0x000e220000002500 */
[----:B-----5:R-:W-:-:S02]  /*0330*/  ISETP.NE.OR P0, PT, R0, RZ, !P0 ;  /* 0x000000ff0000720c */ /* 0x020fc40004705670 */
[----:B-1----:R-:W-:Y:S02]  /*0340*/  ISETP.NE.AND P4, PT, R4, 0x1, PT ;  /* 0x000000010400780c */ /* 0x002fe40003f85270 */
[----:B------:R-:W-:-:S04]  /*0350*/  SHF.R.S32.HI R4, RZ, 0x1f, R3 ;  /* 0x0000001fff047819 */ /* 0x000fc80000011403 */
[----:B------:R-:W-:-:S04]  /*0360*/  LEA.HI R4, R4, R3, RZ, 0x2 ;  /* 0x0000000304047211 */ /* 0x000fc800078f10ff */
[----:B------:R-:W-:Y:S01]  /*0370*/  LOP3.LUT R4, R4, 0xfffffffc, RZ, 0xc0, !PT ;  /* 0xfffffffc04047812 */ /* 0x000fe200078ec0ff */
[----:B------:R-:W-:Y:S01]  /*0380*/  VOTEU.ALL UP0, P0 ;  /* 0x00000000003f7886 */ /* 0x000fe20000000000 */
[----:B------:R-:W-:Y:S01]  /*0390*/  VOTEU.ALL UP1, P0 ;  /* 0x00000000003f7886 */ /* 0x000fe20000020000 */
[----:B------:R-:W0:Y:S01]  /*03a0*/  @P4 LDC R9, c[0x0][0x10] ;  /* 0x00000400ff094b82 */ /* 0x000e220000000800 */
[----:B------:R-:W-:Y:S02]  /*03b0*/  @P4 IMAD.MOV.U32 R5, RZ, RZ, RZ ;  /* 0x000000ffff054224 */ /* 0x000fe400078e00ff */
[----:B------:R-:W-:Y:S01]  /*03c0*/  IMAD.IADD R3, R3, 0x1, -R4 ;  /* 0x0000000103037824 */ /* 0x000fe200078e0a04 */
[----:B------:R-:W-:Y:S01]  /*03d0*/  @!UP0 UMOV UR6, 0x400 ;  /* 0x0000040000068882 */ /* 0x000fe20000000000 */
[----:B------:R-:W-:-:S04]  /*03e0*/  @!UP0 UIADD3 UR4, -UR4, 0x100000, URZ ;  /* 0x0010000004048890 */ /* 0x000fc8000fffe13f */
[----:B------:R-:W-:Y:S02]  /*03f0*/  @!UP0 USHF.L.U32 UR5, UR4, 0xb, URZ ;  /* 0x0000000b04058899 */ /* 0x000fe4000800063f */
[----:B------:R-:W-:Y:S01]  /*0400*/  @!UP0 USHF.L.U32 UR4, UR4, 0x1, URZ ;  /* 0x0000000104048899 */ /* 0x000fe2000800063f */
[----:B--2---:R-:W-:Y:S01]  /*0410*/  @P4 IMAD.MOV.U32 R4, RZ, RZ, R8 ;  /* 0x000000ffff044224 */ /* 0x004fe200078e0008 */
[----:B------:R-:W1:Y:S01]  /*0420*/  @!UP0 S2UR UR7, SR_CgaCtaId ;  /* 0x00000000000789c3 */ /* 0x000e620000008800 */
[----:B------:R-:W-:-:S07]  /*0430*/  @P4 IMAD.MOV.U32 R13, RZ, RZ, RZ ;  /* 0x000000ffff0d4224 */ /* 0x000fce00078e00ff */
[----:B------:R-:W2:Y:S01]  /*0440*/  @!P4 LDC R11, c[0x0][0xc] ;  /* 0x00000300ff0bcb82 */ /* 0x000ea20000000800 */
[----:B0-----:R-:W-:-:S04]  /*0450*/  @P4 IMAD.WIDE.U32 R4, R6, R9, R4 ;  /* 0x0000000906044225 */ /* 0x001fc800078e0004 */
[----:B------:R-:W-:Y:S02]  /*0460*/  VIADD R9, R7, 0xffffffff ;  /* 0xffffffff07097836 */ /* 0x000fe40000000000 */
[----:B------:R-:W-:Y:S01]  /*0470*/  @P4 IMAD.MOV.U32 R0, RZ, RZ, R4 ;  /* 0x000000ffff004224 */ /* 0x000fe200078e0004 */
[----:B-1----:R-:W-:Y:S02]  /*0480*/  @!UP0 ULEA UR6, UR7, UR6, 0x18 ;  /* 0x0000000607068291 */ /* 0x002fe4000f8ec03f */
[----:B------:R-:W-:Y:S01]  /*0490*/  ISETP.GE.U32.AND P1, PT, R9, 0x2, PT ;  /* 0x000000020900780c */ /* 0x000fe20003f26070 */
[----:B------:R-:W-:Y:S01]  /*04a0*/  VOTEU.ALL UP0, P0 ;  /* 0x00000000003f7886 */ /* 0x000fe20000000000 */
[----:B------:R-:W-:Y:S01]  /*04b0*/  ISETP.NE.AND P0, PT, R3, 0x3, PT ;  /* 0x000000030300780c */ /* 0x000fe20003f05270 */
[----:B------:R-:W-:-:S03]  /*04c0*/  @P4 IMAD.IADD R5, R5, 0x1, R13 ;  /* 0x0000000105054824 */ /* 0x000fc600078e020d */
[----:B------:R-:W-:-:S04]  /*04d0*/  ISETP.EQ.OR P0, PT, R3, RZ, !P0 ;  /* 0x000000ff0300720c */ /* 0x000fc80004702670 */
[----:B------:R-:W-:Y:S01]  /*04e0*/  ISETP.EQ.AND P0, PT, R7, RZ, P0 ;  /* 0x000000ff0700720c */ /* 0x000fe20000702270 */
[----:B------:R-:W-:Y:S01]  /*04f0*/  IMAD.MOV.U32 R7, RZ, RZ, RZ ;  /* 0x000000ffff077224 */ /* 0x000fe200078e00ff */
[----:B------:R-:W0:Y:S02]  /*0500*/  FENCE.VIEW.ASYNC.S ;  /* 0x00000000000073c6 */ /* 0x000e240000000000 */
[----:B0-----:R0:W3:Y:S01]  /*0510*/  @!UP0 SYNCS.EXCH.64 URZ, [UR6+0x40], UR4 ;  /* 0x00004004063f85b2 */ /* 0x0010e20008000100 */
[----:B------:R-:W-:Y:S01]  /*0520*/  SEL R4, RZ, 0x1, !P0 ;  /* 0x00000001ff047807 */ /* 0x000fe20004000000 */
[----:B--2---:R-:W-:-:S03]  /*0530*/  @!P4 IMAD.WIDE.U32 R10, R11, R8, R6 ;  /* 0x000000080b0ac225 */ /* 0x004fc600078e0006 */
[----:B------:R-:W-:Y:S01]  /*0540*/  SEL R4, R4, 0x2, P1 ;  /* 0x0000000204047807 */ /* 0x000fe20000800000 */
[----:B------:R-:W-:Y:S02]  /*0550*/  @!P4 IMAD.MOV.U32 R0, RZ, RZ, R10 ;  /* 0x000000ffff00c224 */ /* 0x000fe400078e000a */
[----:B------:R-:W-:Y:S01]  /*0560*/  @!P4 IMAD.MOV.U32 R5, RZ, RZ, R11 ;  /* 0x000000ffff05c224 */ /* 0x000fe200078e000b */
[----:B------:R0:W3:Y:S01]  /*0570*/  @!UP1 SYNCS.EXCH.64 URZ, [UR6+0x48], UR4 ;  /* 0x00004804063f95b2 */ /* 0x0000e20008000100 */
[----:B------:R-:W-:Y:S01]  /*0580*/  NOP ;  /* 0x0000000000007918 */ /* 0x000fe20000000000 */
[----:B---34-:R-:W-:Y:S06]  /*0590*/  BAR.SYNC.DEFER_BLOCKING 0x0 ;  /* 0x0000000000007b1d */ /* 0x018fec0000010000 */
[----:B------:R-:W-:Y:S05]  /*05a0*/  @!P2 BRA `(.L_x_3) ;  /* 0x0000004c0020a947 */ /* 0x000fea0003800000 */
[----:B------:R-:W-:-:S13]  /*05b0*/  ISETP.GT.U32.AND P0, PT, R9, 0x1, PT ;  /* 0x000000010900780c */ /* 0x000fda0003f04070 */
[----:B0-----:R-:W-:Y:S05]  /*05c0*/  @P0 EXIT ;  /* 0x000000000000094d */ /* 0x001fea0003800000 */
[----:B------:R-:W-:Y:S01]  /*05d0*/  ULDC.64 UR4, c[0x0][0x650] ;  /* 0x0001940000047ab9 */ /* 0x000fe20000000a00 */
[----:B------:R-:W-:Y:S01]  /*05e0*/  PRMT R9, RZ, 0x7610, R9 ;  /* 0x00007610ff097816 */ /* 0x000fe20000000009 */
[----:B------:R-:W-:Y:S01]  /*05f0*/  IMAD.MOV.U32 R16, RZ, RZ, -0x1 ;  /* 0xffffffffff107424 */ /* 0x000fe200078e00ff */
[----:B------:R-:W-:Y:S01]  /*0600*/  ISETP.GE.U32.AND P0, PT, R0, UR4, PT ;  /* 0x0000000400007c0c */ /* 0x000fe2000bf06070 */
[----:B------:R-:W-:Y:S02]  /*0610*/  IMAD.MOV.U32 R12, RZ, RZ, -0x1 ;  /* 0xffffffffff0c7424 */ /* 0x000fe400078e00ff */
[----:B------:R-:W-:Y:S01]  /*0620*/  IMAD.MOV.U32 R69, RZ, RZ, -0x1 ;  /* 0xffffffffff457424 */ /* 0x000fe200078e00ff */
[----:B------:R-:W-:-:S13]  /*0630*/  ISETP.GE.U32.AND.EX P0, PT, R5, UR5, PT, P0 ;  /* 0x0000000505007c0c */ /* 0x000fda000bf06100 */
[----:B------:R-:W-:Y:S05]  /*0640*/  @P0 BRA `(.L_x_4) ;  /* 0x0000000400600947 */ /* 0x000fea0003800000 */
[----:B------:R-:W0:Y:S01]  /*0650*/  LDC.64 R16, c[0x0][0x628] ;  /* 0x00018a00ff107b82 */ /* 0x000e220000000a00 */
[----:B------:R-:W-:Y:S02]  /*0660*/  IMAD.MOV.U32 R10, RZ, RZ, R0 ;  /* 0x000000ffff0a7224 */ /* 0x000fe400078e0000 */
[----:B------:R-:W-:-:S05]  /*0670*/  IMAD.MOV.U32 R11, RZ, RZ, R5 ;  /* 0x000000ffff0b7224 */ /* 0x000fca00078e0005 */
[----:B------:R-:W1:Y:S08]  /*0680*/  LDC R18, c[0x0][0x630] ;  /* 0x00018c00ff127b82 */ /* 0x000e700000000800 */
[----:B------:R-:W2:Y:S01]  /*0690*/  LDC.64 R20, c[0x0][0x620] ;  /* 0x00018800ff147b82 */ /* 0x000ea20000000a00 */
[----:B0-----:R-:W-:-:S04]  /*06a0*/  ISETP.NE.U32.AND P0, PT, R16, RZ, PT ;  /* 0x000000ff1000720c */ /* 0x001fc80003f05070 */
[----:B------:R-:W-:-:S13]  /*06b0*/  ISETP.NE.AND.EX P0, PT, R17, RZ, PT, P0 ;  /* 0x000000ff1100720c */ /* 0x000fda0003f05300 */
[----:B-12---:R-:W-:Y:S05]  /*06c0*/  @!P0 BRA `(.L_x_5) ;  /* 0x0000000000288947 */ /* 0x006fea0003800000 */
[----:B------:R-:W0:Y:S02]  /*06d0*/  LDC R3, c[0x0][0x634] ;  /* 0x00018d00ff037b82 */ /* 0x000e240000000800 */
[----:B0-----:R-:W-:-:S05]  /*06e0*/  IADD3 R3, P0, R0, R3, RZ ;  /* 0x0000000300037210 */ /* 0x001fca0007f1e0ff */
[----:B------:R-:W-:-:S04]  /*06f0*/  IMAD.X R9, RZ, RZ, R5, P0 ;  /* 0x000000ffff097224 */ /* 0x000fc800000e0605 */
[----:B------:R-:W-:-:S04]  /*0700*/  IMAD.WIDE.U32 R10, R9, R16, RZ ;  /* 0x00000010090a7225 */ /* 0x000fc800078e00ff */
[----:B------:R-:W-:-:S04]  /*0710*/  IMAD.WIDE.U32 R12, P0, R3, R17, R10 ;  /* 0x00000011030c7225 */ /* 0x000fc8000780000a */
[----:B------:R-:W-:-:S04]  /*0720*/  IMAD.WIDE.U32 R10, R3, R16, RZ ;  /* 0x00000010030a7225 */ /* 0x000fc800078e00ff */
[----:B------:R-:W-:Y:S01]  /*0730*/  IMAD.X R15, RZ, RZ, RZ, P0 ;  /* 0x000000ffff0f7224 */ /* 0x000fe200000e06ff */
[----:B------:R-:W-:Y:S01]  /*0740*/  IADD3 RZ, P0, R11, R12, RZ ;  /* 0x0000000c0bff7210 */ /* 0x000fe20007f1e0ff */
[----:B------:R-:W-:-:S04]  /*0750*/  IMAD.MOV.U32 R14, RZ, RZ, R13 ;  /* 0x000000ffff0e7224 */ /* 0x000fc800078e000d */
[----:B------:R-:W-:-:S08]  /*0760*/  IMAD.WIDE.U32.X R10, R9, R17, R14, P0 ;  /* 0x00000011090a7225 */ /* 0x000fd000000e040e */
.L_x_5:
[-CC-:B------:R-:W-:Y:S01]  /*0770*/  SHF.R.U64 R69, R10, R18.reuse, R11.reuse ;  /* 0x000000120a457219 */ /* 0x180fe2000000120b */
[----:B------:R-:W0:Y:S01]  /*0780*/  LDC.64 R22, c[0x0][0x640] ;  /* 0x00019000ff167b82 */ /* 0x000e220000000a00 */
[----:B------:R-:W-:Y:S01]  /*0790*/  SHF.R.U32.HI R7, RZ, R18, R11 ;  /* 0x00000012ff077219 */ /* 0x000fe2000001160b */
[----:B------:R-:W-:Y:S01]  /*07a0*/  ULDC UR4, c[0x0][0x150] ;  /* 0x0000540000047ab9 */ /* 0x000fe20000000800 */
[----:B------:R-:W-:Y:S01]  /*07b0*/  IADD3 R9, P0, RZ, -R69, RZ ;  /* 0x80000045ff097210 */ /* 0x000fe20007f1e0ff */
[----:B------:R-:W-:Y:S01]  /*07c0*/  IMAD.MOV.U32 R10, RZ, RZ, R0 ;  /* 0x000000ffff0a7224 */ /* 0x000fe200078e0000 */
[----:B------:R-:W-:Y:S01]  /*07d0*/  I2FP.F32.U32 R3, R6 ;  /* 0x0000000600037245 */ /* 0x000fe20000201000 */
[----:B------:R-:W-:Y:S02]  /*07e0*/  IMAD.MOV.U32 R11, RZ, RZ, R5 ;  /* 0x000000ffff0b7224 */ /* 0x000fe400078e0005 */
[----:B------:R-:W1:Y:S01]  /*07f0*/  LDC R14, c[0x0][0x618] ;  /* 0x00018600ff0e7b82 */ /* 0x000e620000000800 */
[----:B------:R-:W-:-:S02]  /*0800*/  IMAD.X R13, RZ, RZ, ~R7, P0 ;  /* 0x000000ffff0d7224 */ /* 0x000fc400000e0e07 */
[----:B------:R-:W-:Y:S01]  /*0810*/  FMUL R3, R3, UR4 ;  /* 0x0000000403037c20 */ /* 0x000fe20008400000 */
[----:B------:R-:W-:Y:S01]  /*0820*/  IMAD.WIDE.U32 R10, R9, R20, R10 ;  /* 0x00000014090a7225 */ /* 0x000fe200078e000a */
[----:B------:R-:W-:-:S03]  /*0830*/  ULDC UR4, c[0x0][0x154] ;  /* 0x0000550000047ab9 */ /* 0x000fc60000000800 */
[----:B------:R-:W-:Y:S01]  /*0840*/  IMAD R12, R13, R20, RZ ;  /* 0x000000140d0c7224 */ /* 0x000fe200078e02ff */
[----:B------:R-:W2:Y:S01]  /*0850*/  LDC R7, c[0x0][0x144] ;  /* 0x00005100ff077b82 */ /* 0x000ea20000000800 */
[----:B------:R-:W3:Y:S01]  /*0860*/  F2I.U32.TRUNC.NTZ R3, R3 ;  /* 0x0000000300037305 */ /* 0x000ee2000020f000 */
[----:B------:R-:W-:Y:S02]  /*0870*/  IMAD.MOV.U32 R13, RZ, RZ, -0x1 ;  /* 0xffffffffff0d7424 */ /* 0x000fe400078e00ff */
[----:B------:R-:W-:-:S04]  /*0880*/  IMAD R9, R9, R21, R12 ;  /* 0x0000001509097224 */ /* 0x000fc800078e020c */
[----:B------:R-:W4:Y:S01]  /*0890*/  LDC R18, c[0x0][0x608] ;  /* 0x00018200ff127b82 */ /* 0x000f220000000800 */
[----:B------:R-:W-:Y:S01]  /*08a0*/  IMAD.IADD R11, R11, 0x1, R9 ;  /* 0x000000010b0b7824 */ /* 0x000fe200078e0209 */
[----:B0-----:R-:W-:Y:S02]  /*08b0*/  ISETP.NE.U32.AND P0, PT, R22, RZ, PT ;  /* 0x000000ff1600720c */ /* 0x001fe40003f05070 */
[----:B------:R-:W-:Y:S02]  /*08c0*/  I2FP.F32.U32 R9, R8 ;  /* 0x0000000800097245 */ /* 0x000fe40000201000 */
[----:B------:R-:W-:Y:S02]  /*08d0*/  ISETP.NE.AND.EX P0, PT, R23, RZ, PT, P0 ;  /* 0x000000ff1700720c */ /* 0x000fe40003f05300 */
[----:B------:R-:W0:Y:S01]  /*08e0*/  LDC R12, c[0x0][0x658] ;  /* 0x00019600ff0c7b82 */ /* 0x000e220000000800 */
[-C--:B-1----:R-:W-:Y:S01]  /*08f0*/  SHF.R.U64 R16, R10, R14.reuse, R11 ;  /* 0x0000000e0a107219 */ /* 0x082fe2000000120b */
[----:B---3--:R-:W-:Y:S01]  /*0900*/  IMAD.MOV R10, RZ, RZ, -R3 ;  /* 0x000000ffff0a7224 */ /* 0x008fe200078e0a03 */
[----:B------:R-:W-:-:S05]  /*0910*/  SHF.R.U32.HI R11, RZ, R14, R11 ;  /* 0x0000000eff0b7219 */ /* 0x000fca000001160b */
[----:B------:R-:W1:Y:S01]  /*0920*/  LDC R17, c[0x0][0x148] ;  /* 0x00005200ff117b82 */ /* 0x000e620000000800 */
[----:B--2---:R-:W-:Y:S02]  /*0930*/  IMAD R3, R7, R10, R6 ;  /* 0x0000000a07037224 */ /* 0x004fe400078e0206 */
[----:B------:R-:W-:-:S04]  /*0940*/  FMUL R7, R9, UR4 ;  /* 0x0000000409077c20 */ /* 0x000fc80008400000 */
[----:B------:R2:W3:Y:S01]  /*0950*/  F2I.U32.TRUNC.NTZ R15, R7 ;  /* 0x00000007000f7305 */ /* 0x0004e2000020f000 */
[----:B------:R-:W1:Y:S01]  /*0960*/  LDC R21, c[0x0][0x600] ;  /* 0x00018000ff157b82 */ /* 0x000e620000000800 */
[-CC-:B----4-:R-:W-:Y:S02]  /*0970*/  SHF.R.U64 R27, R16, R18.reuse, R11.reuse ;  /* 0x00000012101b7219 */ /* 0x190fe4000000120b */
[----:B------:R-:W-:Y:S01]  /*0980*/  SHF.R.U32.HI R9, RZ, R18, R11 ;  /* 0x00000012ff097219 */ /* 0x000fe2000001160b */
[----:B------:R-:W-:-:S04]  /*0990*/  IMAD.MOV.U32 R11, RZ, RZ, 0x1 ;  /* 0x00000001ff0b7424 */ /* 0x000fc800078e00ff */
[----:B------:R-:W4:Y:S01]  /*09a0*/  LDC R20, c[0x0][0x648] ;  /* 0x00019200ff147b82 */ /* 0x000f220000000800 */
[-C--:B0-----:R-:W-:Y:S02]  /*09b0*/  SHF.L.U32 R6, R13, R12.reuse, RZ ;  /* 0x0000000c0d067219 */ /* 0x081fe400000006ff */
[-CC-:B------:R-:W-:Y:S02]  /*09c0*/  SHF.R.U64 R18, R27, R12.reuse, R9.reuse ;  /* 0x0000000c1b127219 */ /* 0x180fe40000001209 */
[----:B------:R-:W-:Y:S02]  /*09d0*/  SHF.R.U32.HI R19, RZ, R12, R9 ;  /* 0x0000000cff137219 */ /* 0x000fe40000011609 */
[----:B------:R-:W-:Y:S01]  /*09e0*/  LOP3.LUT R14, RZ, R6, RZ, 0x33, !PT ;  /* 0x00000006ff0e7212 */ /* 0x000fe200078e33ff */
[----:B------:R-:W0:Y:S01]  /*09f0*/  LDC R25, c[0x0][0x638] ;  /* 0x00018e00ff197b82 */ /* 0x000e220000000800 */
[----:B------:R-:W-:Y:S01]  /*0a00*/  SHF.L.U32 R9, R11, R12, RZ ;  /* 0x0000000c0b097219 */ /* 0x000fe200000006ff */
[----:B------:R-:W-:-:S02]  /*0a10*/  IMAD.MOV.U32 R6, RZ, RZ, R18 ;  /* 0x000000ffff067224 */ /* 0x000fc400078e0012 */
[----:B--2---:R-:W-:-:S04]  /*0a20*/  IMAD.MOV.U32 R7, RZ, RZ, R19 ;  /* 0x000000ffff077224 */ /* 0x004fc800078e0013 */
[----:B------:R-:W2:Y:S01]  /*0a30*/  LDC R24, c[0x0][0x610] ;  /* 0x00018400ff187b82 */ /* 0x000ea20000000800 */
[----:B---3--:R-:W-:Y:S05]  /*0a40*/  @!P0 BRA `(.L_x_6) ;  /* 0x0000000000288947 */ /* 0x008fea0003800000 */
[----:B------:R-:W3:Y:S02]  /*0a50*/  LDC R13, c[0x0][0x64c] ;  /* 0x00019300ff0d7b82 */ /* 0x000ee40000000800 */
[----:B---3--:R-:W-:-:S05]  /*0a60*/  IADD3 R13, P0, R18, R13, RZ ;  /* 0x0000000d120d7210 */ /* 0x008fca0007f1e0ff */
        /* <DEDUP_REMOVED lines=8> */
.L_x_6:
[----:B----4-:R-:W-:Y:S01]  /*0af0*/  SHF.R.U64 R6, R6, R20, R7 ;  /* 0x0000001406067219 */ /* 0x010fe20000001207 */
[----:B-1----:R-:W-:Y:S01]  /*0b00*/  VIADD R7, R21, 0xffffffff ;  /* 0xffffffff15077836 */ /* 0x002fe20000000000 */
[----:B------:R-:W-:Y:S01]  /*0b10*/  LOP3.LUT R14, R27, R14, RZ, 0xc0, !PT ;  /* 0x0000000e1b0e7212 */ /* 0x000fe200078ec0ff */
[----:B------:R-:W-:Y:S02]  /*0b20*/  IMAD.MOV R15, RZ, RZ, -R15 ;  /* 0x000000ffff0f7224 */ /* 0x000fe400078e0a0f */
[----:B------:R-:W-:Y:S01]  /*0b30*/  IMAD.MOV R10, RZ, RZ, -R6 ;  /* 0x000000ffff0a7224 */ /* 0x000fe200078e0a06 */
[----:B------:R-:W-:Y:S01]  /*0b40*/  LOP3.LUT R7, R16, R7, RZ, 0xc0, !PT ;  /* 0x0000000710077212 */ /* 0x000fe200078ec0ff */
[----:B------:R-:W-:Y:S02]  /*0b50*/  IMAD R14, R9, R6, R14 ;  /* 0x00000006090e7224 */ /* 0x000fe400078e020e */
[----:B------:R-:W-:Y:S02]  /*0b60*/  @P4 IMAD R3, R17, R15, R8 ;  /* 0x0000000f11034224 */ /* 0x000fe400078e0208 */
[----:B0-----:R-:W-:-:S02]  /*0b70*/  IMAD R6, R10, R25, R18 ;  /* 0x000000190a067224 */ /* 0x001fc400078e0212 */
[----:B--2---:R-:W-:Y:S02]  /*0b80*/  IMAD R3, R14, R24, R3 ;  /* 0x000000180e037224 */ /* 0x004fe400078e0203 */
[----:B------:R-:W-:Y:S02]  /*0b90*/  IMAD R6, R6, R21, R7 ;  /* 0x0000001506067224 */ /* 0x000fe400078e0207 */
[----:B------:R-:W-:-:S03]  /*0ba0*/  IMAD.MOV.U32 R9, RZ, RZ, 0x1 ;  /* 0x00000001ff097424 */ /* 0x000fc600078e00ff */
[----:B------:R-:W-:Y:S02]  /*0bb0*/  SEL R12, R6, R3, !P4 ;  /* 0x00000003060c7207 */ /* 0x000fe40006000000 */
[----:B------:R-:W-:-:S07]  /*0bc0*/  SEL R16, R3, R6, !P4 ;  /* 0x0000000603107207 */ /* 0x000fce0006000000 */
.L_x_4:
[----:B------:R-:W-:-:S08]  /*0bd0*/  NOP ;  /* 0x0000000000007918 */ /* 0x000fd00000000000 */
[----:B------:R-:W0:Y:S02]  /*0be0*/  USETMAXREG.TRY_ALLOC.CTAPOOL UP0, 0xe8 ;  /* 0x000000e8000079c8 */ /* 0x000e240008000600 */
[----:B0-----:R-:W-:-:S13]  /*0bf0*/  PLOP3.LUT P0, PT, PT, PT, UP0, 0x80, 0x0 ;  /* 0x000000000000781c */ /* 0x001fda0003f0f008 */
[----:B------:R-:W-:Y:S05]  /*0c00*/  @!P0 BRA `(.L_x_4) ;  /* 0xfffffffc00f08947 */ /* 0x000fea000383ffff */
[----:B------:R-:W-:Y:S01]  /*0c10*/  ULDC.64 UR4, c[0x0][0x598] ;  /* 0x0001660000047ab9 */ /* 0x000fe20000000a00 */
[----:B------:R-:W-:Y:S01]  /*0c20*/  ULDC.64 UR16, c[0x0][0x208] ;  /* 0x0000820000107ab9 */ /* 0x000fe20000000a00 */
[----:B------:R-:W-:-:S04]  /*0c30*/  ISETP.NE.U32.AND P0, PT, RZ, UR4, PT ;  /* 0x00000004ff007c0c */ /* 0x000fc8000bf05070 */
[----:B------:R-:W-:-:S13]  /*0c40*/  ISETP.NE.AND.EX P0, PT, RZ, UR5, PT, P0 ;  /* 0x00000005ff007c0c */ /* 0x000fda000bf05300 */
[----:B------:R-:W-:Y:S05]  /*0c50*/  @!P0 BRA `(.L_x_7) ;  /* 0x00000000001c8947 */ /* 0x000fea0003800000 */
[----:B------:R-:W0:Y:S02]  /*0c60*/  LDC.64 R6, c[0x0][0x598] ;  /* 0x00016600ff067b82 */ /* 0x000e240000000a00 */
[----:B0-----:R-:W2:Y:S02]  /*0c70*/  LDG.E.64 R6, desc[UR16][R6.64] ;  /* 0x0000001006067981 */ /* 0x001ea4000c1e1b00 */
[----:B--2---:R-:W-:-:S04]  /*0c80*/  ISETP.NE.U32.AND P0, PT, R6, RZ, PT ;  /* 0x000000ff0600720c */ /* 0x004fc80003f05070 */
[----:B------:R-:W-:-:S13]  /*0c90*/  ISETP.NE.AND.EX P0, PT, R7, RZ, PT, P0 ;  /* 0x000000ff0700720c */ /* 0x000fda0003f05300 */
[----:B------:R-:W-:Y:S05]  /*0ca0*/  @!P0 BRA `(.L_x_7) ;  /* 0x0000000000088947 */ /* 0x000fea0003800000 */
[----:B------:R0:W5:Y:S01]  /*0cb0*/  LD.E R3, desc[UR16][R6.64] ;  /* 0x0000001006037980 */ /* 0x000162000c101900 */
[----:B------:R-:W-:Y:S05]  /*0cc0*/  BRA `(.L_x_8) ;  /* 0x0000000000207947 */ /* 0x000fea0003800000 */
.L_x_7:
[----:B------:R-:W-:Y:S02]  /*0cd0*/  ULDC.64 UR4, c[0x0][0x588] ;  /* 0x0001620000047ab9 */ /* 0x000fe40000000a00 */
[----:B------:R-:W-:-:S04]  /*0ce0*/  ISETP.NE.U32.AND P0, PT, RZ, UR4, PT ;  /* 0x00000004ff007c0c */ /* 0x000fc8000bf05070 */
[----:B------:R-:W-:-:S13]  /*0cf0*/  ISETP.NE.AND.EX P0, PT, RZ, UR5, PT, P0 ;  /* 0x00000005ff007c0c */ /* 0x000fda000bf05300 */
[----:B------:R-:W-:Y:S05]  /*0d00*/  @!P0 BRA `(.L_x_9) ;  /* 0x00000000000c8947 */ /* 0x000fea0003800000 */
[----:B------:R-:W0:Y:S02]  /*0d10*/  LDC.64 R6, c[0x0][0x588] ;  /* 0x00016200ff067b82 */ /* 0x000e240000000a00 */
[----:B0-----:R1:W5:Y:S01]  /*0d20*/  LDG.E R3, desc[UR16][R6.64] ;  /* 0x0000001006037981 */ /* 0x001362000c1e1900 */
[----:B------:R-:W-:Y:S05]  /*0d30*/  BRA `(.L_x_8) ;  /* 0x0000000000047947 */ /* 0x000fea0003800000 */
.L_x_9:
[----:B------:R-:W2:Y:S02]  /*0d40*/  LDC R3, c[0x0][0x580] ;  /* 0x00016000ff037b82 */ /* 0x000ea40000000800 */
.L_x_8:
[----:B------:R-:W-:Y:S02]  /*0d50*/  ULDC.64 UR4, c[0x0][0x5a0] ;  /* 0x0001680000047ab9 */ /* 0x000fe40000000a00 */
[----:B------:R-:W-:-:S04]  /*0d60*/  ISETP.NE.U32.AND P0, PT, RZ, UR4, PT ;  /* 0x00000004ff007c0c */ /* 0x000fc8000bf05070 */
[----:B------:R-:W-:-:S13]  /*0d70*/  ISETP.NE.AND.EX P0, PT, RZ, UR5, PT, P0 ;  /* 0x00000005ff007c0c */ /* 0x000fda000bf05300 */
[----:B------:R-:W-:Y:S05]  /*0d80*/  @!P0 BRA `(.L_x_10) ;  /* 0x00000000001c8947 */ /* 0x000fea0003800000 */
[----:B01----:R-:W0:Y:S02]  /*0d90*/  LDC.64 R6, c[0x0][0x5a0] ;  /* 0x00016800ff067b82 */ /* 0x003e240000000a00 */
[----:B0-----:R-:W3:Y:S02]  /*0da0*/  LDG.E.64 R6, desc[UR16][R6.64] ;  /* 0x0000001006067981 */ /* 0x001ee4000c1e1b00 */
[----:B---3--:R-:W-:-:S04]  /*0db0*/  ISETP.NE.U32.AND P0, PT, R6, RZ, PT ;  /* 0x000000ff0600720c */ /* 0x008fc80003f05070 */
[----:B------:R-:W-:-:S13]  /*0dc0*/  ISETP.NE.AND.EX P0, PT, R7, RZ, PT, P0 ;  /* 0x000000ff0700720c */ /* 0x000fda0003f05300 */
[----:B------:R-:W-:Y:S05]  /*0dd0*/  @!P0 BRA `(.L_x_10) ;  /* 0x0000000000088947 */ /* 0x000fea0003800000 */
[----:B------:R0:W5:Y:S01]  /*0de0*/  LD.E R10, desc[UR16][R6.64] ;  /* 0x00000010060a7980 */ /* 0x000162000c101900 */
[----:B------:R-:W-:Y:S05]  /*0df0*/  BRA `(.L_x_11) ;  /* 0x0000000000207947 */ /* 0x000fea0003800000 */
.L_x_10:
[----:B------:R-:W-:Y:S02]  /*0e00*/  ULDC.64 UR4, c[0x0][0x590] ;  /* 0x0001640000047ab9 */ /* 0x000fe40000000a00 */
[----:B------:R-:W-:-:S04]  /*0e10*/  ISETP.NE.U32.AND P0, PT, RZ, UR4, PT ;  /* 0x00000004ff007c0c */ /* 0x000fc8000bf05070 */
[----:B------:R-:W-:-:S13]  /*0e20*/  ISETP.NE.AND.EX P0, PT, RZ, UR5, PT, P0 ;  /* 0x00000005ff007c0c */ /* 0x000fda000bf05300 */
[----:B------:R-:W-:Y:S05]  /*0e30*/  @!P0 BRA `(.L_x_12) ;  /* 0x00000000000c8947 */ /* 0x000fea0003800000 */
[----:B------:R-:W3:Y:S02]  /*0e40*/  LDC.64 R10, c[0x0][0x590] ;  /* 0x00016400ff0a7b82 */ /* 0x000ee40000000a00 */
[----:B---3--:R3:W5:Y:S01]  /*0e50*/  LDG.E R10, desc[UR16][R10.64] ;  /* 0x000000100a0a7981 */ /* 0x008762000c1e1900 */
[----:B------:R-:W-:Y:S05]  /*0e60*/  BRA `(.L_x_11) ;  /* 0x0000000000047947 */ /* 0x000fea0003800000 */
.L_x_12:
[----:B------:R-:W4:Y:S02]  /*0e70*/  LDC R10, c[0x0][0x584] ;  /* 0x00016100ff0a7b82 */ /* 0x000f240000000800 */
.L_x_11:
[----:B------:R-:W-:-:S13]  /*0e80*/  LOP3.LUT P0, RZ, R9, 0xff, RZ, 0xc0, !PT ;  /* 0x000000ff09ff7812 */ /* 0x000fda000780c0ff */
[----:B------:R-:W-:Y:S05]  /*0e90*/  @!P0 EXIT ;  /* 0x000000000000894d */ /* 0x000fea0003800000 */
[----:B------:R-:W-:Y:S01]  /*0ea0*/  ULDC UR4, c[0x0][0x28c] ;  /* 0x0000a30000047ab9 */ /* 0x000fe20000000800 */
[----:B------:R-:W-:Y:S01]  /*0eb0*/  LOP3.LUT R80, R4, 0x1, RZ, 0xfc, !PT ;  /* 0x0000000104507812 */ /* 0x000fe200078efcff */
[----:B------:R-:W-:-:S04]  /*0ec0*/  UIADD3 UR4, UR4, 0x3f, URZ ;  /* 0x0000003f04047890 */ /* 0x000fc8000fffe03f */
[----:B------:R-:W-:-:S04]  /*0ed0*/  USHF.R.S32.HI UR5, URZ, 0x1f, UR4 ;  /* 0x0000001f3f057899 */ /* 0x000fc80008011404 */
[----:B------:R-:W-:-:S03]  /*0ee0*/  ULEA.HI UR5, UR5, UR4, URZ, 0x6 ;  /* 0x0000000405057291 */ /* 0x000fc6000f8f303f */
[----:B------:R-:W-:Y:S01]  /*0ef0*/  UMOV UR4, URZ ;  /* 0x0000003f00047c82 */ /* 0x000fe20008000000 */
[----:B------:R-:W-:-:S03]  /*0f00*/  USHF.R.S32.HI UR9, URZ, 0x6, UR5 ;  /* 0x000000063f097899 */ /* 0x000fc60008011405 */
[----:B------:R-:W-:-:S09]  /*0f10*/  UMOV UR5, URZ ;  /* 0x0000003f00057c82 */ /* 0x000fd20008000000 */
.L_x_101:
[----:B01----:R-:W-:Y:S01]  /*0f20*/  LOP3.LUT R6, R2, 0x80, RZ, 0xc0, !PT ;  /* 0x0000008002067812 */ /* 0x003fe200078ec0ff */
[----:B------:R-:W0:Y:S01]  /*0f30*/  S2UR UR13, SR_CgaCtaId ;  /* 0x00000000000d79c3 */ /* 0x000e220000008800 */
[----:B------:R-:W-:Y:S01]  /*0f40*/  UMOV UR12, 0x400 ;  /* 0x00000400000c7882 */ /* 0x000fe20000000000 */
[----:B------:R-:W-:Y:S01]  /*0f50*/  UMOV UR6, URZ ;  /* 0x0000003f00067c82 */ /* 0x000fe20008000000 */
[----:B------:R-:W-:Y:S01]  /*0f60*/  SHF.R.U32.HI R6, RZ, 0x7, R6 ;  /* 0x00000007ff067819 */ /* 0x000fe20000011606 */
[----:B------:R-:W-:Y:S01]  /*0f70*/  UMOV UR7, URZ ;  /* 0x0000003f00077c82 */ /* 0x000fe20008000000 */
[----:B------:R-:W-:Y:S01]  /*0f80*/  UMOV UR18, UR5 ;  /* 0x0000000500127c82 */ /* 0x000fe20008000000 */
[----:B------:R-:W-:Y:S01]  /*0f90*/  CS2R R14, SRZ ;  /* 0x00000000000e7805 */ /* 0x000fe2000001ff00 */
[----:B---3--:R-:W-:Y:S01]  /*0fa0*/  IMAD.MOV.U32 R11, RZ, RZ, RZ ;  /* 0x000000ffff0b7224 */ /* 0x008fe200078e00ff */
[----:B------:R-:W1:Y:S01]  /*0fb0*/  LDC R7, c[0x0][0x28c] ;  /* 0x0000a300ff077b82 */ /* 0x000e620000000800 */
[----:B------:R-:W3:Y:S01]  /*0fc0*/  SHFL.IDX PT, R6, R6, RZ, 0x1f ;  /* 0x00001fff06067589 */ /* 0x000ee200000e0000 */
[----:B------:R-:W-:-:S02]  /*0fd0*/  CS2R R18, SRZ ;  /* 0x0000000000127805 */ /* 0x000fc4000001ff00 */
[----:B------:R-:W-:Y:S02]  /*0fe0*/  CS2R R20, SRZ ;  /* 0x0000000000147805 */ /* 0x000fe4000001ff00 */
[----:B------:R-:W-:Y:S02]  /*0ff0*/  CS2R R22, SRZ ;  /* 0x0000000000167805 */ /* 0x000fe4000001ff00 */
[----:B------:R-:W-:Y:S02]  /*1000*/  CS2R R56, SRZ ;  /* 0x0000000000387805 */ /* 0x000fe4000001ff00 */
[----:B------:R-:W-:Y:S02]  /*1010*/  CS2R R58, SRZ ;  /* 0x00000000003a7805 */ /* 0x000fe4000001ff00 */
[----:B------:R-:W-:Y:S02]  /*1020*/  CS2R R60, SRZ ;  /* 0x00000000003c7805 */ /* 0x000fe4000001ff00 */
[----:B------:R-:W-:-:S02]  /*1030*/  CS2R R62, SRZ ;  /* 0x00000000003e7805 */ /* 0x000fc4000001ff00 */
[----:B------:R-:W-:Y:S02]  /*1040*/  CS2R R64, SRZ ;  /* 0x0000000000407805 */ /* 0x000fe4000001ff00 */
[----:B------:R-:W-:Y:S01]  /*1050*/  CS2R R66, SRZ ;  /* 0x0000000000427805 */ /* 0x000fe2000001ff00 */
[----:B------:R-:W-:Y:S01]  /*1060*/  IMAD.MOV.U32 R68, RZ, RZ, RZ ;  /* 0x000000ffff447224 */ /* 0x000fe200078e00ff */
[----:B------:R-:W-:Y:S02]  /*1070*/  CS2R R70, SRZ ;  /* 0x0000000000467805 */ /* 0x000fe4000001ff00 */
[----:B------:R-:W-:Y:S02]  /*1080*/  CS2R R72, SRZ ;  /* 0x0000000000487805 */ /* 0x000fe4000001ff00 */
[----:B------:R-:W-:Y:S02]  /*1090*/  CS2R R74, SRZ ;  /* 0x00000000004a7805 */ /* 0x000fe4000001ff00 */
[----:B------:R-:W-:-:S02]  /*10a0*/  CS2R R76, SRZ ;  /* 0x00000000004c7805 */ /* 0x000fc4000001ff00 */
[----:B------:R-:W-:Y:S01]  /*10b0*/  CS2R R78, SRZ ;  /* 0x00000000004e7805 */ /* 0x000fe2000001ff00 */
[----:B------:R-:W-:Y:S01]  /*10c0*/  IMAD.U32 R9, RZ, RZ, UR4 ;  /* 0x00000004ff097e24 */ /* 0x000fe2000f8e00ff */
[----:B------:R-:W-:Y:S02]  /*10d0*/  CS2R R24, SRZ ;  /* 0x0000000000187805 */ /* 0x000fe4000001ff00 */
[----:B------:R-:W-:Y:S02]  /*10e0*/  CS2R R26, SRZ ;  /* 0x00000000001a7805 */ /* 0x000fe4000001ff00 */
[----:B------:R-:W-:Y:S02]  /*10f0*/  CS2R R28, SRZ ;  /* 0x00000000001c7805 */ /* 0x000fe4000001ff00 */
[----:B------:R-:W-:Y:S02]  /*1100*/  CS2R R30, SRZ ;  /* 0x00000000001e7805 */ /* 0x000fe4000001ff00 */
[----:B------:R-:W-:-:S02]  /*1110*/  CS2R R32, SRZ ;  /* 0x0000000000207805 */ /* 0x000fc4000001ff00 */
[----:B------:R-:W-:Y:S02]  /*1120*/  CS2R R34, SRZ ;  /* 0x0000000000227805 */ /* 0x000fe4000001ff00 */
[----:B-1----:R-:W-:Y:S02]  /*1130*/  ISETP.GE.AND P0, PT, R7, 0x1, PT ;  /* 0x000000010700780c */ /* 0x002fe40003f06270 */
[----:B------:R-:W-:Y:S02]  /*1140*/  CS2R R36, SRZ ;  /* 0x0000000000247805 */ /* 0x000fe4000001ff00 */
[----:B---3--:R-:W-:Y:S02]  /*1150*/  R2UR UR8, R6 ;  /* 0x00000000060872ca */ /* 0x008fe400000e0000 */
[----:B------:R-:W-:Y:S02]  /*1160*/  CS2R R38, SRZ ;  /* 0x0000000000267805 */ /* 0x000fe4000001ff00 */
[----:B------:R-:W-:-:S02]  /*1170*/  CS2R R40, SRZ ;  /* 0x0000000000287805 */ /* 0x000fc4000001ff00 */
[----:B------:R-:W-:Y:S02]  /*1180*/  CS2R R42, SRZ ;  /* 0x00000000002a7805 */ /* 0x000fe4000001ff00 */
[----:B------:R-:W-:Y:S02]  /*1190*/  CS2R R44, SRZ ;  /* 0x00000000002c7805 */ /* 0x000fe4000001ff00 */
[----:B------:R-:W-:Y:S02]  /*11a0*/  CS2R R46, SRZ ;  /* 0x00000000002e7805 */ /* 0x000fe4000001ff00 */
[----:B------:R-:W-:Y:S02]  /*11b0*/  CS2R R48, SRZ ;  /* 0x0000000000307805 */ /* 0x000fe4000001ff00 */
[----:B------:R-:W-:Y:S02]  /*11c0*/  CS2R R50, SRZ ;  /* 0x0000000000327805 */ /* 0x000fe4000001ff00 */
[----:B------:R-:W-:-:S02]  /*11d0*/  CS2R R52, SRZ ;  /* 0x0000000000347805 */ /* 0x000fc4000001ff00 */
[----:B------:R-:W-:Y:S01]  /*11e0*/  CS2R R54, SRZ ;  /* 0x0000000000367805 */ /* 0x000fe2000001ff00 */
[----:B------:R-:W-:-:S04]  /*11f0*/  ULEA.HI UR10, UR8, UR8, URZ, 0x1 ;  /* 0x00000008080a7291 */ /* 0x000fc8000f8f083f */
[----:B------:R-:W-:Y:S02]  /*1200*/  ULOP3.LUT UR11, UR10, 0xffffe, URZ, 0xc0, !UPT ;  /* 0x000ffffe0a0b7892 */ /* 0x000fe4000f8ec03f */
[----:B0-----:R-:W-:Y:S02]  /*1210*/  ULEA UR10, UR13, UR12, 0x18 ;  /* 0x0000000c0d0a7291 */ /* 0x001fe4000f8ec03f */
[----:B------:R-:W-:-:S03]  /*1220*/  UIADD3 UR11, UR8, -UR11, URZ ;  /* 0x8000000b080b7290 */ /* 0x000fc6000fffe03f */
[----:B------:R-:W-:Y:S01]  /*1230*/  UMOV UR8, URZ ;  /* 0x0000003f00087c82 */ /* 0x000fe20008000000 */
[----:B------:R-:W-:-:S04]  /*1240*/  ULEA UR11, UR11, UR10, 0xc ;  /* 0x0000000a0b0b7291 */ /* 0x000fc8000f8e603f */
[----:B------:R-:W-:-:S04]  /*1250*/  UIADD3 UR11, UR11, 0x100, URZ ;  /* 0x000001000b0b7890 */ /* 0x000fc8000fffe03f */
[----:B------:R-:W-:-:S04]  /*1260*/  USHF.R.U32.HI UR11, URZ, 0x4, UR11 ;  /* 0x000000043f0b7899 */ /* 0x000fc8000801160b */
[----:B------:R-:W-:Y:S01]  /*1270*/  ULOP3.LUT UR11, UR11, 0x3fff, URZ, 0xc0, !UPT ;  /* 0x00003fff0b0b7892 */ /* 0x000fe2000f8ec03f */
[----:B-----5:R-:W-:Y:S11]  /*1280*/  @!P0 BRA `(.L_x_13) ;  /* 0x0000000400708947 */ /* 0x020ff60003800000 */
[----:B------:R-:W-:-:S13]  /*1290*/  ISETP.NE.AND P1, PT, R80, 0x3, PT ;  /* 0x000000035000780c */ /* 0x000fda0003f25270 */
[----:B------:R-:W-:Y:S05]  /*12a0*/  @!P1 BRA `(.L_x_14) ;  /* 0x0000000000049947 */ /* 0x000fea0003800000 */
[----:B------:R-:W-:Y:S01]  /*12b0*/  BPT.TRAP 0x1 ;  /* 0x000000040000795c */ /* 0x000fe20000300000 */
.L_x_14:
[----:B------:R-:W-:Y:S01]  /*12c0*/  ULEA UR6, UR5, UR10, 0x3 ;  /* 0x0000000a05067291 */ /* 0x000fe2000f8e183f */
[----:B------:R-:W-:-:S05]  /*12d0*/  IMAD.U32 R6, RZ, RZ, UR4 ;  /* 0x00000004ff067e24 */ /* 0x000fca000f8e00ff */
[----:B------:R-:W-:-:S04]  /*12e0*/  SHF.L.U32 R6, R6, 0x1f, RZ ;  /* 0x0000001f06067819 */ /* 0x000fc800000006ff */
[----:B------:R0:W1:Y:S01]  /*12f0*/  SYNCS.PHASECHK.TRANS64.TRYWAIT P0, [UR6], R6 ;  /* 0x00000006ff0075a7 */ /* 0x0000620008000146 */
[----:B------:R-:W-:Y:S05]  /*1300*/  @!P1 BRA `(.L_x_15) ;  /* 0x0000000000049947 */ /* 0x000fea0003800000 */
[----:B------:R-:W-:Y:S01]  /*1310*/  BPT.TRAP 0x1 ;  /* 0x000000040000795c */ /* 0x000fe20000300000 */
.L_x_15:
[----:B-1----:R-:W-:Y:S05]  /*1320*/  @P0 BRA `(.L_x_16) ;  /* 0x0000000000080947 */ /* 0x002fea0003800000 */
[----:B------:R-:W1:Y:S02]  /*1330*/  SYNCS.PHASECHK.TRANS64.TRYWAIT P0, [UR6], R6 ;  /* 0x00000006ff0075a7 */ /* 0x000e640008000146 */
[----:B-1----:R-:W-:Y:S05]  /*1340*/  @!P0 BRA `(.L_x_17) ;  /* 0x00000054002c8947 */ /* 0x002fea0003800000 */
.L_x_16:
[----:B------:R-:W-:Y:S01]  /*1350*/  UIADD3 UR6, UR10, 0x6100, URZ ;  /* 0x000061000a067890 */ /* 0x000fe2000fffe03f */
[----:B------:R-:W-:Y:S01]  /*1360*/  WARPGROUP.ARRIVE ;  /* 0x00000000000079c5 */ /* 0x000fe20000000000 */
[----:B------:R-:W-:Y:S01]  /*1370*/  ULOP3.LUT UR12, UR11, 0x10000, URZ, 0xfc, !UPT ;  /* 0x000100000b0c7892 */ /* 0x000fe2000f8efc3f */
[----:B------:R-:W-:Y:S01]  /*1380*/  CS2R R14, SRZ ;  /* 0x00000000000e7805 */ /* 0x000fe2000001ff00 */
[----:B------:R-:W-:Y:S01]  /*1390*/  USHF.R.U32.HI UR6, URZ, 0x4, UR6 ;  /* 0x000000043f067899 */ /* 0x000fe20008011606 */
[----:B------:R-:W-:Y:S01]  /*13a0*/  IMAD.MOV.U32 R11, RZ, RZ, RZ ;  /* 0x000000ffff0b7224 */ /* 0x000fe200078e00ff */
[----:B------:R-:W-:Y:S01]  /*13b0*/  ULEA UR12, UR5, UR12, 0x9 ;  /* 0x0000000c050c7291 */ /* 0x000fe2000f8e483f */
[----:B------:R-:W-:Y:S01]  /*13c0*/  CS2R R18, SRZ ;  /* 0x0000000000127805 */ /* 0x000fe2000001ff00 */
[----:B------:R-:W-:Y:S01]  /*13d0*/  ULOP3.LUT UR6, UR6, 0x3fff, URZ, 0xc0, !UPT ;  /* 0x00003fff06067892 */ /* 0x000fe2000f8ec03f */
[----:B------:R-:W-:Y:S01]  /*13e0*/  CS2R R20, SRZ ;  /* 0x0000000000147805 */ /* 0x000fe2000001ff00 */
[----:B------:R-:W-:Y:S01]  /*13f0*/  UMOV UR13, 0x80000020 ;  /* 0x80000020000d7882 */ /* 0x000fe20000000000 */
[----:B------:R-:W-:Y:S01]  /*1400*/  UMOV UR15, 0x80000020 ;  /* 0x80000020000f7882 */ /* 0x000fe20000000000 */
[----:B------:R-:W-:Y:S01]  /*1410*/  ULOP3.LUT UR6, UR6, 0x10000, URZ, 0xfc, !UPT ;  /* 0x0001000006067892 */ /* 0x000fe2000f8efc3f */
[----:B------:R-:W-:Y:S01]  /*1420*/  CS2R R22, SRZ ;  /* 0x0000000000167805 */ /* 0x000fe2000001ff00 */
[----:B------:R-:W-:Y:S01]  /*1430*/  ULDC UR7, c[0x0][0x50c] ;  /* 0x0001430000077ab9 */ /* 0x000fe20000000800 */
[----:B------:R-:W-:Y:S01]  /*1440*/  CS2R R56, SRZ ;  /* 0x0000000000387805 */ /* 0x000fe2000001ff00 */
[----:B------:R-:W-:Y:S01]  /*1450*/  ULEA UR14, UR5, UR6, 0x8 ;  /* 0x00000006050e7291 */ /* 0x000fe2000f8e403f */
[----:B------:R-:W-:Y:S01]  /*1460*/  CS2R R58, SRZ ;  /* 0x00000000003a7805 */ /* 0x000fe2000001ff00 */
[----:B------:R-:W-:Y:S01]  /*1470*/  UISETP.NE.AND UP0, UPT, UR7, 0x2, UPT ;  /* 0x000000020700788c */ /* 0x000fe2000bf05270 */
[----:B------:R-:W-:Y:S01]  /*1480*/  CS2R R60, SRZ ;  /* 0x00000000003c7805 */ /* 0x000fe2000001ff00 */
[----:B------:R-:W-:Y:S01]  /*1490*/  UMOV UR6, 0x2 ;  /* 0x0000000200067882 */ /* 0x000fe20000000000 */
[----:B------:R-:W-:Y:S01]  /*14a0*/  CS2R R62, SRZ ;  /* 0x00000000003e7805 */ /* 0x000fe2000001ff00 */
[----:B------:R-:W-:Y:S01]  /*14b0*/  USEL UR7, URZ, 0x1, UP0 ;  /* 0x000000013f077887 */ /* 0x000fe20008000000 */
[----:B------:R-:W-:-:S02]  /*14c0*/  CS2R R64, SRZ ;  /* 0x0000000000407805 */ /* 0x000fc4000001ff00 */
[----:B------:R-:W-:Y:S01]  /*14d0*/  CS2R R66, SRZ ;  /* 0x0000000000427805 */ /* 0x000fe2000001ff00 */
[----:B------:R-:W-:Y:S01]  /*14e0*/  QGMMA.64x64x32.F32.E5M2.E5M2 R24, gdesc[UR12], RZ, !UPT ;  /* 0x00e000000c1879f3 */ /* 0x000fe2000c7038ff */
[----:B------:R-:W-:Y:S01]  /*14f0*/  UIADD3 UR12, UR12, 0x2, URZ ;  /* 0x000000020c0c7890 */ /* 0x000fe2000fffe03f */
[----:B------:R-:W-:Y:S01]  /*1500*/  IMAD.MOV.U32 R68, RZ, RZ, RZ ;  /* 0x000000ffff447224 */ /* 0x000fe200078e00ff */
[----:B------:R-:W-:Y:S01]  /*1510*/  ISETP.NE.AND P0, PT, RZ, UR7, PT ;  /* 0x00000007ff007c0c */ /* 0x000fe2000bf05270 */
[----:B------:R-:W-:Y:S01]  /*1520*/  UIADD3 UR14, UR14, 0x2, URZ ;  /* 0x000000020e0e7890 */ /* 0x000fe2000fffe03f */
[----:B------:R-:W-:Y:S01]  /*1530*/  CS2R R70, SRZ ;  /* 0x0000000000467805 */ /* 0x000fe2000001ff00 */
[----:B------:R-:W-:Y:S01]  /*1540*/  UMOV UR13, 0x80000020 ;  /* 0x80000020000d7882 */ /* 0x000fe20000000000 */
[----:B------:R-:W-:Y:S01]  /*1550*/  UMOV UR15, 0x80000020 ;  /* 0x80000020000f7882 */ /* 0x000fe20000000000 */
[----:B------:R-:W-:Y:S02]  /*1560*/  CS2R R72, SRZ ;  /* 0x0000000000487805 */ /* 0x000fe4000001ff00 */
[----:B------:R-:W-:-:S02]  /*1570*/  CS2R R74, SRZ ;  /* 0x00000000004a7805 */ /* 0x000fc4000001ff00 */
[----:B------:R-:W-:Y:S02]  /*1580*/  CS2R R76, SRZ ;  /* 0x00000000004c7805 */ /* 0x000fe4000001ff00 */
[----:B------:R-:W-:Y:S01]  /*1590*/  CS2R R78, SRZ ;  /* 0x00000000004e7805 */ /* 0x000fe2000001ff00 */
[----:B------:R-:W-:Y:S01]  /*15a0*/  QGMMA.64x64x32.F32.E5M2.E5M2 R24, gdesc[UR12], R24, gsb0 ;  /* 0x00e000000c1879f3 */ /* 0x000fe20008003818 */
[----:B------:R-:W-:Y:S05]  /*15b0*/  @!P0 BRA `(.L_x_18) ;  /* 0x0000000000888947 */ /* 0x000fea0003800000 */
[----:B------:R-:W-:Y:S02]  /*15c0*/  WARPGROUP.DEPBAR.LE gsb0, 0x0 ;  /* 0x00008000000079c5 */ /* 0x000fe40000010000 */
[----:B------:R-:W-:-:S01]  /*15d0*/  FADD R79, RZ, R24 ;  /* 0x00000018ff4f7221 */ /* 0x000fc20000000000 */
[----:B------:R-:W-:Y:S01]  /*15e0*/  FADD R78, RZ, R25 ;  /* 0x00000019ff4e7221 */ /* 0x000fe20000000000 */
        /* <DEDUP_REMOVED lines=30> */
[----:B------:R-:W-:-:S06]  /*17d0*/  UMOV UR6, URZ ;  /* 0x0000003f00067c82 */ /* 0x000fcc0008000000 */
.L_x_18:
[----:B------:R-:W-:-:S04]  /*17e0*/  UIADD3 UR18, UR5, 0x1, URZ ;  /* 0x0000000105127890 */ /* 0x000fc8000fffe03f */
[----:B------:R-:W-:-:S04]  /*17f0*/  UISETP.NE.AND UP0, UPT, UR18, 0x3, UPT ;  /* 0x000000031200788c */ /* 0x000fc8000bf05270 */
[----:B------:R-:W-:Y:S02]  /*1800*/  USEL UR8, URZ, 0x1, UP0 ;  /* 0x000000013f087887 */ /* 0x000fe40008000000 */
[----:B------:R-:W-:Y:S02]  /*1810*/  USEL UR18, UR18, URZ, UP0 ;  /* 0x0000003f12127287 */ /* 0x000fe40008000000 */
[----:B------:R-:W-:-:S06]  /*1820*/  ULOP3.LUT UR8, UR4, UR8, URZ, 0x3c, !UPT ;  /* 0x0000000804087292 */ /* 0x000fcc000f8e3c3f */
[----:B------:R-:W-:Y:S01]  /*1830*/  IMAD.U32 R9, RZ, RZ, UR8 ;  /* 0x00000008ff097e24 */ /* 0x000fe2000f8e00ff */
[----:B------:R-:W-:-:S06]  /*1840*/  UMOV UR8, 0x1 ;  /* 0x0000000100087882 */ /* 0x000fcc0000000000 */
.L_x_13:
[----:B------:R-:W-:-:S04]  /*1850*/  UISETP.LT.AND UP0, UPT, UR9, 0x1, UPT ;  /* 0x000000010900788c */ /* 0x000fc8000bf01270 */
[----:B------:R-:W-:-:S04]  /*1860*/  USEL UR12, UR9, 0x1, UP0 ;  /* 0x00000001090c7887 */ /* 0x000fc80008000000 */
[----:B------:R-:W-:-:S04]  /*1870*/  UIADD3 UR12, UR9, -UR12, URZ ;  /* 0x8000000c090c7290 */ /* 0x000fc8000fffe03f */
[----:B------:R-:W-:-:S06]  /*1880*/  UISETP.GE.AND UP0, UPT, UR12, 0x1, UPT ;  /* 0x000000010c00788c */ /* 0x000fcc000bf06270 */
[----:B------:R-:W-:-:S13]  /*1890*/  PLOP3.LUT P0, PT, PT, PT, UP0, 0x80, 0x0 ;  /* 0x000000000000781c */ /* 0x000fda0003f0f008 */
[----:B------:R-:W-:Y:S05]  /*18a0*/  @!P0 BRA `(.L_x_19) ;  /* 0x0000000400848947 */ /* 0x000fea0003800000 */
[----:B01----:R-:W-:Y:S01]  /*18b0*/  IMAD.U32 R6, RZ, RZ, UR12 ;  /* 0x0000000cff067e24 */ /* 0x003fe2000f8e00ff */
[----:B------:R-:W-:Y:S01]  /*18c0*/  UMOV UR19, UR5 ;  /* 0x0000000500137c82 */ /* 0x000fe20008000000 */
[----:B------:R-:W-:-:S05]  /*18d0*/  ULDC UR20, c[0x0][0x50c] ;  /* 0x0001430000147ab9 */ /* 0x000fca0000000800 */
.L_x_27:
[----:B------:R-:W-:-:S13]  /*18e0*/  ISETP.NE.AND P1, PT, R80, 0x3, PT ;  /* 0x000000035000780c */ /* 0x000fda0003f25270 */
[----:B01----:R-:W-:Y:S05]  /*18f0*/  @!P1 BRA `(.L_x_20) ;  /* 0x0000000000049947 */ /* 0x003fea0003800000 */
[----:B------:R-:W-:Y:S01]  /*1900*/  BPT.TRAP 0x1 ;  /* 0x000000040000795c */ /* 0x000fe20000300000 */
.L_x_20:
[----:B------:R-:W0:Y:S01]  /*1910*/  S2UR UR12, SR_CgaCtaId ;  /* 0x00000000000c79c3 */ /* 0x000e220000008800 */
[----:B------:R-:W-:Y:S01]  /*1920*/  UMOV UR10, 0x400 ;  /* 0x00000400000a7882 */ /* 0x000fe20000000000 */
[----:B------:R-:W-:Y:S01]  /*1930*/  SHF.L.U32 R7, R9, 0x1f, RZ ;  /* 0x0000001f09077819 */ /* 0x000fe200000006ff */
[----:B0-----:R-:W-:-:S04]  /*1940*/  ULEA UR10, UR12, UR10, 0x18 ;  /* 0x0000000a0c0a7291 */ /* 0x001fc8000f8ec03f */
[----:B------:R-:W-:-:S09]  /*1950*/  ULEA UR12, UR18, UR10, 0x3 ;  /* 0x0000000a120c7291 */ /* 0x000fd2000f8e183f */
[----:B------:R0:W1:Y:S01]  /*1960*/  SYNCS.PHASECHK.TRANS64.TRYWAIT P0, [UR12], R7 ;  /* 0x00000007ff0075a7 */ /* 0x000062000800014c */
[----:B------:R-:W-:Y:S05]  /*1970*/  @!P1 BRA `(.L_x_21) ;  /* 0x0000000000049947 */ /* 0x000fea0003800000 */
[----:B------:R-:W-:Y:S01]  /*1980*/  BPT.TRAP 0x1 ;  /* 0x000000040000795c */ /* 0x000fe20000300000 */
.L_x_21:
[----:B-1----:R-:W-:Y:S05]  /*1990*/  @P0 BRA `(.L_x_22) ;  /* 0x0000000000080947 */ /* 0x002fea0003800000 */
[----:B------:R-:W1:Y:S02]  /*19a0*/  SYNCS.PHASECHK.TRANS64.TRYWAIT P0, [UR12], R7 ;  /* 0x00000007ff0075a7 */ /* 0x000e64000800014c */
[----:B-1----:R-:W-:Y:S05]  /*19b0*/  @!P0 BRA `(.L_x_23) ;  /* 0x0000004c00a88947 */ /* 0x002fea0003800000 */
.L_x_22:
[----:B------:R-:W-:Y:S01]  /*19c0*/  UIADD3 UR12, UR10, 0x6100, URZ ;  /* 0x000061000a0c7890 */ /* 0x000fe2000fffe03f */
[----:B------:R-:W-:Y:S01]  /*19d0*/  WARPGROUP.ARRIVE ;  /* 0x00000000000079c5 */ /* 0x000fe20000000000 */
[----:B------:R-:W-:Y:S02]  /*19e0*/  UISETP.NE.AND UP0, UPT, UR7, URZ, UPT ;  /* 0x0000003f0700728c */ /* 0x000fe4000bf05270 */
[----:B------:R-:W-:Y:S02]  /*19f0*/  USHF.R.U32.HI UR12, URZ, 0x4, UR12 ;  /* 0x000000043f0c7899 */ /* 0x000fe4000801160c */
[----:B------:R-:W-:Y:S02]  /*1a00*/  USEL UR8, UR8, URZ, !UP0 ;  /* 0x0000003f08087287 */ /* 0x000fe4000c000000 */
[----:B------:R-:W-:Y:S02]  /*1a10*/  ULOP3.LUT UR7, UR12, 0x3fff, URZ, 0xc0, !UPT ;  /* 0x00003fff0c077892 */ /* 0x000fe4000f8ec03f */
[----:B------:R-:W-:-:S02]  /*1a20*/  ULOP3.LUT UR12, UR11, 0x10000, URZ, 0xfc, !UPT ;  /* 0x000100000b0c7892 */ /* 0x000fc4000f8efc3f */
[----:B------:R-:W-:Y:S02]  /*1a30*/  ULOP3.LUT UR7, UR7, 0x10000, URZ, 0xfc, !UPT ;  /* 0x0001000007077892 */ /* 0x000fe4000f8efc3f */
[----:B------:R-:W-:Y:S02]  /*1a40*/  UISETP.NE.U32.AND UP0, UPT, UR8, URZ, UPT ;  /* 0x0000003f0800728c */ /* 0x000fe4000bf05070 */
[----:B------:R-:W-:Y:S02]  /*1a50*/  ULEA UR12, UR18, UR12, 0x9 ;  /* 0x0000000c120c7291 */ /* 0x000fe4000f8e483f */
[----:B------:R-:W-:Y:S01]  /*1a60*/  ULEA UR14, UR18, UR7, 0x8 ;  /* 0x00000007120e7291 */ /* 0x000fe2000f8e403f */
[----:B------:R-:W-:Y:S01]  /*1a70*/  UMOV UR13, 0x80000020 ;  /* 0x80000020000d7882 */ /* 0x000fe20000000000 */
[----:B------:R-:W-:Y:S01]  /*1a80*/  UMOV UR15, 0x80000020 ;  /* 0x80000020000f7882 */ /* 0x000fe20000000000 */
[----:B------:R-:W-:-:S06]  /*1a90*/  UIADD3 UR6, UR6, 0x2, URZ ;  /* 0x0000000206067890 */ /* 0x000fcc000fffe03f */
[----:B------:R-:W-:Y:S01]  /*1aa0*/  QGMMA.64x64x32.F32.E5M2.E5M2 R24, gdesc[UR12], R24, UP0 ;  /* 0x00e000000c1879f3 */ /* 0x000fe2000bf03818 */
[----:B------:R-:W-:Y:S02]  /*1ab0*/  UIADD3 UR12, UR12, 0x2, URZ ;  /* 0x000000020c0c7890 */ /* 0x000fe4000fffe03f */
[----:B------:R-:W-:Y:S01]  /*1ac0*/  UIADD3 UR14, UR14, 0x2, URZ ;  /* 0x000000020e0e7890 */ /* 0x000fe2000fffe03f */
[----:B------:R-:W-:Y:S01]  /*1ad0*/  UMOV UR13, 0x80000020 ;  /* 0x80000020000d7882 */ /* 0x000fe20000000000 */
[----:B------:R-:W-:Y:S01]  /*1ae0*/  UMOV UR15, 0x80000020 ;  /* 0x80000020000f7882 */ /* 0x000fe20000000000 */
[----:B------:R-:W-:-:S04]  /*1af0*/  UISETP.NE.AND UP0, UPT, UR6, UR20, UPT ;  /* 0x000000140600728c */ /* 0x000fc8000bf05270 */
[----:B------:R-:W-:-:S06]  /*1b00*/  USEL UR7, URZ, 0x1, UP0 ;  /* 0x000000013f077887 */ /* 0x000fcc0008000000 */
[----:B------:R-:W-:Y:S01]  /*1b10*/  ISETP.NE.AND P0, PT, RZ, UR7, PT ;  /* 0x00000007ff007c0c */ /* 0x000fe2000bf05270 */
[----:B------:R-:W-:Y:S03]  /*1b20*/  QGMMA.64x64x32.F32.E5M2.E5M2 R24, gdesc[UR12], R24, gsb0 ;  /* 0x00e000000c1879f3 */ /* 0x000fe60008003818 */
[----:B------:R-:W-:-:S09]  /*1b30*/  WARPGROUP.DEPBAR.LE gsb0, 0x1 ;  /* 0x00008000000079c5 */ /* 0x000fd20000010100 */
[----:B------:R-:W-:Y:S05]  /*1b40*/  @!P0 BRA `(.L_x_24) ;  /* 0x0000000000888947 */ /* 0x000fea0003800000 */
[----:B------:R-:W-:Y:S02]  /*1b50*/  WARPGROUP.DEPBAR.LE gsb0, 0x0 ;  /* 0x00008000000079c5 */ /* 0x000fe40000010000 */
[----:B------:R-:W-:-:S01]  /*1b60*/  FADD R79, R24, R79 ;  /* 0x0000004f184f7221 */ /* 0x000fc20000000000 */
[----:B------:R-:W-:Y:S01]  /*1b70*/  FADD R78, R25, R78 ;  /* 0x0000004e194e7221 */ /* 0x000fe20000000000 */
        /* <DEDUP_REMOVED lines=30> */
[----:B------:R-:W-:-:S06]  /*1d60*/  UMOV UR6, URZ ;  /* 0x0000003f00067c82 */ /* 0x000fcc0008000000 */
.L_x_24:
[----:B------:R-:W-:Y:S05]  /*1d70*/  @!P1 BRA `(.L_x_25) ;  /* 0x0000000000049947 */ /* 0x000fea0003800000 */
[----:B------:R-:W-:Y:S01]  /*1d80*/  BPT.TRAP 0x1 ;  /* 0x000000040000795c */ /* 0x000fe20000300000 */
.L_x_25:
[----:B------:R-:W-:Y:S01]  /*1d90*/  ULEA UR8, UR19, UR10, 0x3 ;  /* 0x0000000a13087291 */ /* 0x000fe2000f8e183f */
[----:B------:R-:W-:-:S03]  /*1da0*/  ISETP.GT.U32.AND P0, PT, R4, 0x1, PT ;  /* 0x000000010400780c */ /* 0x000fc60003f04070 */
[----:B------:R-:W-:-:S04]  /*1db0*/  UIADD3 UR8, UR8, 0x18, URZ ;  /* 0x0000001808087890 */ /* 0x000fc8000fffe03f */
[----:B------:R-:W-:-:S09]  /*1dc0*/  UPRMT UR8, URZ, 0x654, UR8 ;  /* 0x000006543f087896 */ /* 0x000fd20008000008 */
[----:B------:R-:W-:Y:S01]  /*1dd0*/  SYNCS.ARRIVE.TRANS64.RED.A1T0 RZ, [UR8], RZ ;  /* 0x000000ffffff79a7 */ /* 0x000fe20008100408 */
[----:B------:R-:W-:Y:S05]  /*1de0*/  @P0 BRA `(.L_x_26) ;  /* 0x0000000000040947 */ /* 0x000fea0003800000 */
[----:B------:R-:W-:Y:S01]  /*1df0*/  BPT.TRAP 0x1 ;  /* 0x000000040000795c */ /* 0x000fe20000300000 */
.L_x_26:
[----:B------:R-:W-:Y:S01]  /*1e00*/  UIADD3 UR18, UR18, 0x1, URZ ;  /* 0x0000000112127890 */ /* 0x000fe2000fffe03f */
[C---:B------:R-:W-:Y:S01]  /*1e10*/  ISETP.GT.AND P0, PT, R6.reuse, 0x1, PT ;  /* 0x000000010600780c */ /* 0x040fe20003f04270 */
[----:B------:R-:W-:Y:S01]  /*1e20*/  UIADD3 UR19, UR19, 0x1, URZ ;  /* 0x0000000113137890 */ /* 0x000fe2000fffe03f */
[----:B------:R-:W-:Y:S01]  /*1e30*/  VIADD R6, R6, 0xffffffff ;  /* 0xffffffff06067836 */ /* 0x000fe20000000000 */
[----:B------:R-:W-:Y:S02]  /*1e40*/  UISETP.NE.AND UP0, UPT, UR18, 0x3, UPT ;  /* 0x000000031200788c */ /* 0x000fe4000bf05270 */
[----:B------:R-:W-:Y:S02]  /*1e50*/  UISETP.NE.AND UP1, UPT, UR19, 0x3, UPT ;  /* 0x000000031300788c */ /* 0x000fe4000bf25270 */
[----:B------:R-:W-:Y:S02]  /*1e60*/  USEL UR8, URZ, 0x1, UP0 ;  /* 0x000000013f087887 */ /* 0x000fe40008000000 */
[----:B------:R-:W-:-:S02]  /*1e70*/  USEL UR18, UR18, URZ, UP0 ;  /* 0x0000003f12127287 */ /* 0x000fc40008000000 */
[----:B------:R-:W-:Y:S02]  /*1e80*/  USEL UR19, UR19, URZ, UP1 ;  /* 0x0000003f13137287 */ /* 0x000fe40008800000 */
[----:B------:R-:W-:Y:S01]  /*1e90*/  LOP3.LUT R9, R9, UR8, RZ, 0x3c, !PT ;  /* 0x0000000809097c12 */ /* 0x000fe2000f8e3cff */
[----:B------:R-:W-:Y:S01]  /*1ea0*/  UMOV UR8, 0x1 ;  /* 0x0000000100087882 */ /* 0x000fe20000000000 */
[----:B------:R-:W-:Y:S08]  /*1eb0*/  @P0 BRA `(.L_x_27) ;  /* 0xfffffff800880947 */ /* 0x000ff0000383ffff */
.L_x_19:
[----:B------:R-:W-:Y:S01]  /*1ec0*/  UISETP.NE.AND UP0, UPT, UR6, URZ, UPT ;  /* 0x0000003f0600728c */ /* 0x000fe2000bf05270 */
[----:B01----:R-:W0:Y:S03]  /*1ed0*/  LDC R6, c[0x0][0x28c] ;  /* 0x0000a300ff067b82 */ /* 0x003e260000000800 */
[----:B------:R-:W-:-:S06]  /*1ee0*/  USEL UR6, URZ, 0x1, !UP0 ;  /* 0x000000013f067887 */ /* 0x000fcc000c000000 */
[----:B------:R-:W-:Y:S02]  /*1ef0*/  ISETP.NE.AND P0, PT, RZ, UR6, PT ;  /* 0x00000006ff007c0c */ /* 0x000fe4000bf05270 */
[----:B0-----:R-:W-:-:S11]  /*1f00*/  ISETP.GE.AND P1, PT, R6, 0x1, PT ;  /* 0x000000010600780c */ /* 0x001fd60003f26270 */
[----:B------:R-:W-:Y:S05]  /*1f10*/  @!P0 BRA `(.L_x_28) ;  /* 0x0000000000848947 */ /* 0x000fea0003800000 */
[----:B------:R-:W-:Y:S02]  /*1f20*/  WARPGROUP.DEPBAR.LE gsb0, 0x0 ;  /* 0x00008000000079c5 */ /* 0x000fe40000010000 */
[----:B------:R-:W-:Y:S01]  /*1f30*/  FADD R79, R24, R79 ;  /* 0x0000004f184f7221 */ /* 0x000fe20000000000 */
        /* <DEDUP_REMOVED lines=30> */
[----:B------:R-:W-:-:S07]  /*2120*/  FADD R14, R14, R55 ;  /* 0x000000370e0e7221 */ /* 0x000fce0000000000 */
.L_x_28:
[----:B------:R-:W-:Y:S02]  /*2130*/  WARPGROUP.DEPBAR.LE gsb0, 0x0 ;  /* 0x00008000000079c5 */ /* 0x000fe40000010000 */
[----:B------:R-:W-:Y:S05]  /*2140*/  @!P1 BRA `(.L_x_29) ;  /* 0x0000000000409947 */ /* 0x000fea0003800000 */
[----:B------:R-:W-:-:S13]  /*2150*/  ISETP.NE.AND P0, PT, R80, 0x3, PT ;  /* 0x000000035000780c */ /* 0x000fda0003f05270 */
[----:B------:R-:W-:Y:S05]  /*2160*/  @!P0 BRA `(.L_x_30) ;  /* 0x0000000000048947 */ /* 0x000fea0003800000 */
[----:B------:R-:W-:Y:S01]  /*2170*/  BPT.TRAP 0x1 ;  /* 0x000000040000795c */ /* 0x000fe20000300000 */
.L_x_30:
[----:B------:R-:W-:Y:S01]  /*2180*/  UISETP.LT.AND UP0, UPT, UR9, 0x1, UPT ;  /* 0x000000010900788c */ /* 0x000fe2000bf01270 */
[----:B------:R-:W-:-:S03]  /*2190*/  ISETP.GT.U32.AND P0, PT, R4, 0x1, PT ;  /* 0x000000010400780c */ /* 0x000fc60003f04070 */
[----:B------:R-:W-:-:S04]  /*21a0*/  USEL UR8, UR9, 0x1, UP0 ;  /* 0x0000000109087887 */ /* 0x000fc80008000000 */
[----:B------:R-:W-:-:S04]  /*21b0*/  UIADD3 UR8, UR5, UR9, -UR8 ;  /* 0x0000000905087290 */ /* 0x000fc8000fffe808 */
[----:B------:R-:W-:-:S04]  /*21c0*/  UIMAD.WIDE.U32 UR6, UR8, -0x55555555, URZ ;  /* 0xaaaaaaab080678a5 */ /* 0x000fc8000f8e003f */
[----:B------:R-:W-:-:S04]  /*21d0*/  USHF.R.U32.HI UR6, URZ, 0x1, UR7 ;  /* 0x000000013f067899 */ /* 0x000fc80008011607 */
[----:B------:R-:W-:-:S04]  /*21e0*/  UIMAD UR8, UR6, -0x3, UR8 ;  /* 0xfffffffd060878a4 */ /* 0x000fc8000f8e0208 */
[----:B------:R-:W-:-:S04]  /*21f0*/  ULEA UR8, UR8, UR10, 0x3 ;  /* 0x0000000a08087291 */ /* 0x000fc8000f8e183f */
[----:B------:R-:W-:-:S04]  /*2200*/  UIADD3 UR8, UR8, 0x18, URZ ;  /* 0x0000001808087890 */ /* 0x000fc8000fffe03f */
[----:B------:R-:W-:-:S09]  /*2210*/  UPRMT UR8, URZ, 0x654, UR8 ;  /* 0x000006543f087896 */ /* 0x000fd20008000008 */
[----:B------:R-:W-:Y:S01]  /*2220*/  SYNCS.ARRIVE.TRANS64.RED.A1T0 RZ, [UR8], RZ ;  /* 0x000000ffffff79a7 */ /* 0x000fe20008100408 */
[----:B------:R-:W-:Y:S05]  /*2230*/  @P0 BRA `(.L_x_29) ;  /* 0x0000000000040947 */ /* 0x000fea0003800000 */
[----:B------:R-:W-:Y:S01]  /*2240*/  BPT.TRAP 0x1 ;  /* 0x000000040000795c */ /* 0x000fe20000300000 */
.L_x_29:
[----:B------:R-:W0:Y:S01]  /*2250*/  LDC R24, c[0x0][0x288] ;  /* 0x0000a200ff187b82 */ /* 0x000e220000000800 */
[--C-:B------:R-:W-:Y:S01]  /*2260*/  SHF.R.U32.HI R6, RZ, 0x2, R2.reuse ;  /* 0x00000002ff067819 */ /* 0x100fe20000011602 */
[----:B------:R-:W-:Y:S01]  /*2270*/  IMAD.SHL.U32 R17, R12, 0x40, RZ ;  /* 0x000000400c117824 */ /* 0x000fe200078e00ff */
[----:B------:R-:W-:Y:S01]  /*2280*/  SHF.R.U32.HI R9, RZ, 0x7, R2 ;  /* 0x00000007ff097819 */ /* 0x000fe20000011602 */
[----:B------:R-:W-:Y:S01]  /*2290*/  UIADD3 UR5, UR9, UR5, URZ ;  /* 0x0000000509057290 */ /* 0x000fe2000fffe03f */
[----:B------:R-:W-:Y:S01]  /*22a0*/  LOP3.LUT R7, R6, 0x7, RZ, 0xc0, !PT ;  /* 0x0000000706077812 */ /* 0x000fe200078ec0ff */
[C---:B------:R-:W-:Y:S01]  /*22b0*/  IMAD.SHL.U32 R12, R2.reuse, 0x2, RZ ;  /* 0x00000002020c7824 */ /* 0x040fe200078e00ff */
[----:B------:R-:W-:Y:S01]  /*22c0*/  LOP3.LUT R6, R9, 0x1, RZ, 0xc0, !PT ;  /* 0x0000000109067812 */ /* 0x000fe200078ec0ff */
[----:B------:R-:W-:Y:S01]  /*22d0*/  UISETP.GT.U32.AND UP0, UPT, UR5, 0x2, UPT ;  /* 0x000000020500788c */ /* 0x000fe2000bf04070 */
[C---:B------:R-:W-:Y:S01]  /*22e0*/  LOP3.LUT R13, R2.reuse, 0x3, RZ, 0xc0, !PT ;  /* 0x00000003020d7812 */ /* 0x040fe200078ec0ff */
[----:B------:R-:W-:Y:S01]  /*22f0*/  ULDC UR12, c[0x0][0x284] ;  /* 0x0000a100000c7ab9 */ /* 0x000fe20000000800 */
[----:B------:R-:W-:Y:S01]  /*2300*/  LOP3.LUT R8, R2, 0x60, RZ, 0xc0, !PT ;  /* 0x0000006002087812 */ /* 0x000fe200078ec0ff */
[----:B------:R-:W-:Y:S01]  /*2310*/  IMAD.SHL.U32 R26, R6, 0x40, RZ ;  /* 0x00000040061a7824 */ /* 0x000fe200078e00ff */
[----:B------:R-:W-:Y:S01]  /*2320*/  UISETP.LT.U32.AND UP0, UPT, UR9, 0x3, UP0 ;  /* 0x000000030900788c */ /* 0x000fe20008701070 */
[----:B------:R-:W-:Y:S01]  /*2330*/  SHF.R.S32.HI R32, RZ, 0x1f, R69 ;  /* 0x0000001fff207819 */ /* 0x000fe20000011445 */
[----:B------:R-:W-:Y:S01]  /*2340*/  UISETP.GE.U32.AND UP1, UPT, UR9, 0x3, UPT ;  /* 0x000000030900788c */ /* 0x000fe2000bf26070 */
[----:B------:R-:W-:Y:S01]  /*2350*/  SHF.R.U32.HI R8, RZ, 0x1, R8 ;  /* 0x00000001ff087819 */ /* 0x000fe20000011608 */
[----:B------:R-:W-:Y:S01]  /*2360*/  ULDC.64 UR10, c[0x0][0x5d0] ;  /* 0x00017400000a7ab9 */ /* 0x000fe20000000a00 */
[--C-:B------:R-:W-:Y:S01]  /*2370*/  LOP3.LUT R9, R26, 0x40, R7.reuse, 0xe2, !PT ;  /* 0x000000401a097812 */ /* 0x100fe200078ee207 */
[----:B------:R-:W-:Y:S01]  /*2380*/  UIMAD.WIDE.U32 UR6, UR5, -0x55555555, URZ ;  /* 0xaaaaaaab050678a5 */ /* 0x000fe2000f8e003f */
[----:B------:R-:W-:Y:S01]  /*2390*/  IADD3 R25, RZ, -R8, -R7 ;  /* 0x80000008ff197210 */ /* 0x000fe20007ffe807 */
[----:B------:R-:W-:Y:S01]  /*23a0*/  USEL UR8, URZ, 0x1, !UP0 ;  /* 0x000000013f087887 */ /* 0x000fe2000c000000 */
[----:B------:R-:W-:Y:S01]  /*23b0*/  LOP3.LUT R12, R17, 0x6, R12, 0xf8, !PT ;  /* 0x00000006110c7812 */ /* 0x000fe200078ef80c */
[----:B------:R-:W-:Y:S01]  /*23c0*/  USHF.R.U32.HI UR6, URZ, 0x1, UR7 ;  /* 0x000000013f067899 */ /* 0x000fe20008011607 */
[----:B0-----:R-:W-:Y:S01]  /*23d0*/  IMAD R26, R13, -0x2, R24 ;  /* 0xfffffffe0d1a7824 */ /* 0x001fe200078e0218 */
[----:B------:R-:W-:Y:S01]  /*23e0*/  ISETP.GE.AND P0, PT, R17, R24, PT ;  /* 0x000000181100720c */ /* 0x000fe20003f06270 */
[----:B------:R-:W-:Y:S01]  /*23f0*/  IMAD.SHL.U32 R24, R16, 0x80, RZ ;  /* 0x0000008010187824 */ /* 0x000fe200078e00ff */
[----:B------:R-:W-:Y:S01]  /*2400*/  SHF.R.S32.HI R13, RZ, 0x1f, R12 ;  /* 0x0000001fff0d7819 */ /* 0x000fe2000001140c */
[----:B------:R-:W-:Y:S01]  /*2410*/  IMAD R25, R6, -0x40, R25 ;  /* 0xffffffc006197824 */ /* 0x000fe200078e0219 */
[----:B------:R-:W-:Y:S01]  /*2420*/  ULOP3.LUT UR4, UR4, UR8, URZ, 0x3c, !UPT ;  /* 0x0000000804047292 */ /* 0x000fe2000f8e3c3f */
[----:B------:R-:W-:Y:S01]  /*2430*/  IMAD R6, R32, UR10, RZ ;  /* 0x0000000a20067c24 */ /* 0x000fe2000f8e02ff */
[----:B------:R-:W-:Y:S01]  /*2440*/  ISETP.GE.OR P0, PT, R24, UR12, P0 ;  /* 0x0000000c18007c0c */ /* 0x000fe20008706670 */
[----:B------:R-:W-:Y:S01]  /*2450*/  IMAD.WIDE R28, R16, 0x80, RZ ;  /* 0x00000080101c7825 */ /* 0x000fe200078e02ff */
[----:B------:R-:W-:Y:S01]  /*2460*/  UIMAD UR5, UR6, -0x3, UR5 ;  /* 0xfffffffd060578a4 */ /* 0x000fe2000f8e0205 */
[----:B------:R-:W-:Y:S01]  /*2470*/  IADD3 R25, -R24, UR12, R25 ;  /* 0x0000000c18197c10 */ /* 0x000fe2000fffe119 */
[----:B------:R-:W-:Y:S01]  /*2480*/  @UP1 ULOP3.LUT UR4, UR4, 0x1, UR6, 0x78, !UPT ;  /* 0x0000000104041892 */ /* 0x000fe2000f8e7806 */
[C---:B------:R-:W-:Y:S01]  /*2490*/  IMAD R27, R69.reuse, UR11, R6 ;  /* 0x0000000b451b7c24 */ /* 0x040fe2000f8e0206 */
[----:B------:R-:W-:Y:S01]  /*24a0*/  LOP3.LUT R33, R28, R9, R8, 0xfe, !PT ;  /* 0x000000091c217212 */ /* 0x000fe200078efe08 */
[----:B------:R-:W-:-:S04]  /*24b0*/  IMAD.WIDE.U32 R6, R69, UR10, R12 ;  /* 0x0000000a45067c25 */ /* 0x000fc8000f8e000c */
[----:B------:R-:W-:Y:S02]  /*24c0*/  IMAD.IADD R7, R7, 0x1, R27 ;  /* 0x0000000107077824 */ /* 0x000fe400078e021b */
[----:B------:R-:W-:Y:S02]  /*24d0*/  IMAD.IADD R26, R26, 0x1, -R17 ;  /* 0x000000011a1a7824 */ /* 0x000fe400078e0a11 */
[----:B------:R-:W-:Y:S01]  /*24e0*/  IMAD.MOV.U32 R24, RZ, RZ, -0x1 ;  /* 0xffffffffff187424 */ /* 0x000fe200078e00ff */
[----:B------:R-:W-:Y:S06]  /*24f0*/  @P0 BRA `(.L_x_31) ;  /* 0x0000002400940947 */ /* 0x000fec0003800000 */
[----:B------:R-:W0:Y:S01]  /*2500*/  LDC.64 R30, c[0x0][0x5c8] ;  /* 0x00017200ff1e7b82 */ /* 0x000e220000000a00 */
[----:B------:R-:W-:Y:S01]  /*2510*/  ULDC.64 UR6, c[0x0][0x5c0] ;  /* 0x0001700000067ab9 */ /* 0x000fe20000000a00 */
[----:B------:R-:W-:Y:S01]  /*2520*/  BSSY B0, `(.L_x_31) ;  /* 0x0000262000007945 */ /* 0x000fe20003800000 */
[-C--:B0-----:R-:W-:Y:S02]  /*2530*/  IMAD R8, R29, R30.reuse, RZ ;  /* 0x0000001e1d087224 */ /* 0x081fe400078e02ff */
[----:B------:R-:W-:-:S04]  /*2540*/  IMAD.WIDE.U32 R6, R33, R30, R6 ;  /* 0x0000001e21067225 */ /* 0x000fc800078e0006 */
[----:B------:R-:W-:Y:S01]  /*2550*/  IMAD R17, R33, R31, R8 ;  /* 0x0000001f21117224 */ /* 0x000fe200078e0208 */
[----:B------:R-:W-:Y:S02]  /*2560*/  LEA R9, P0, R30, R6, 0x3 ;  /* 0x000000061e097211 */ /* 0x000fe400078018ff */
[----:B------:R-:W-:Y:S01]  /*2570*/  IADD3 R8, P1, R6, UR6, RZ ;  /* 0x0000000606087c10 */ /* 0x000fe2000ff3e0ff */
[----:B------:R-:W-:Y:S01]  /*2580*/  IMAD.IADD R17, R7, 0x1, R17 ;  /* 0x0000000107117824 */ /* 0x000fe200078e0211 */
[----:B------:R-:W-:-:S04]  /*2590*/  IADD3 R6, P2, R9, UR6, RZ ;  /* 0x0000000609067c10 */ /* 0x000fc8000ff5e0ff */
[----:B------:R-:W-:Y:S02]  /*25a0*/  LEA.HI.X R7, R30, R17, R31, 0x3, P0 ;  /* 0x000000111e077211 */ /* 0x000fe400000f1c1f */
[----:B----45:R-:W-:Y:S02]  /*25b0*/  FSETP.NEU.AND P0, PT, R10, RZ, PT ;  /* 0x000000ff0a00720b */ /* 0x030fe40003f0d000 */
[----:B------:R-:W-:Y:S02]  /*25c0*/  IADD3.X R9, R17, UR7, RZ, P1, !PT ;  /* 0x0000000711097c10 */ /* 0x000fe40008ffe4ff */
[----:B------:R-:W-:-:S09]  /*25d0*/  IADD3.X R7, R7, UR7, RZ, P2, !PT ;  /* 0x0000000707077c10 */ /* 0x000fd200097fe4ff */
[----:B------:R-:W-:Y:S05]  /*25e0*/  @!P0 BRA `(.L_x_32) ;  /* 0x0000001c00148947 */ /* 0x000fea0003800000 */
[----:B------:R-:W-:Y:S01]  /*25f0*/  ULDC.64 UR6, c[0x0][0x5b8] ;  /* 0x00016e0000067ab9 */ /* 0x000fe20000000a00 */
[----:B------:R-:W-:Y:S01]  /*2600*/  ISETP.GE.AND P0, PT, R26, 0x1, PT ;  /* 0x000000011a00780c */ /* 0x000fe20003f06270 */
[----:B------:R-:W-:Y:S01]  /*2610*/  IMAD R30, R32, UR6, RZ ;  /* 0x00000006201e7c24 */ /* 0x000fe2000f8e02ff */
[----:B------:R-:W-:Y:S01]  /*2620*/  ULDC.64 UR10, c[0x0][0x5a8] ;  /* 0x00016a00000a7ab9 */ /* 0x000fe20000000a00 */
[----:B------:R-:W-:Y:S01]  /*2630*/  IMAD.WIDE.U32 R16, R69, UR6, R12 ;  /* 0x0000000645107c25 */ /* 0x000fe2000f8e000c */
[----:B------:R-:W-:Y:S01]  /*2640*/  ISETP.LT.OR P3, PT, R25, 0x1, !P0 ;  /* 0x000000011900780c */ /* 0x000fe20004761670 */
[----:B------:R-:W-:Y:S02]  /*2650*/  BSSY B1, `(.L_x_33) ;  /* 0x000000c000017945 */ /* 0x000fe40003800000 */
[----:B------:R-:W-:Y:S01]  /*2660*/  IMAD R69, R69, UR7, R30 ;  /* 0x0000000745457c24 */ /* 0x000fe2000f8e021e */
[----:B------:R-:W-:Y:S02]  /*2670*/  ULDC.64 UR6, c[0x0][0x5b0] ;  /* 0x00016c0000067ab9 */ /* 0x000fe40000000a00 */
[----:B------:R-:W-:-:S02]  /*2680*/  IMAD R27, R29, UR6, RZ ;  /* 0x000000061d1b7c24 */ /* 0x000fc4000f8e02ff */
[----:B------:R-:W-:Y:S02]  /*2690*/  IMAD.IADD R17, R17, 0x1, R69 ;  /* 0x0000000111117824 */ /* 0x000fe400078e0245 */
[C---:B------:R-:W-:Y:S02]  /*26a0*/  IMAD R27, R33.reuse, UR7, R27 ;  /* 0x00000007211b7c24 */ /* 0x040fe4000f8e021b */
[----:B------:R-:W-:-:S03]  /*26b0*/  IMAD.WIDE.U32 R12, R33, UR6, R16 ;  /* 0x00000006210c7c25 */ /* 0x000fc6000f8e0010 */
[----:B------:R-:W-:-:S04]  /*26c0*/  IADD3 R12, P1, R12, UR10, RZ ;  /* 0x0000000a0c0c7c10 */ /* 0x000fc8000ff3e0ff */
[--C-:B------:R-:W-:Y:S02]  /*26d0*/  IADD3.X R13, R13, UR11, R27.reuse, P1, !PT ;  /* 0x0000000b0d0d7c10 */ /* 0x100fe40008ffe41b */
[----:B------:R-:W-:Y:S01]  /*26e0*/  PRMT R27, RZ, 0x7610, R27 ;  /* 0x00007610ff1b7816 */ /* 0x000fe2000000001b */
[----:B------:R-:W-:Y:S06]  /*26f0*/  @P3 BRA `(.L_x_34) ;  /* 0x0000000000043947 */ /* 0x000fec0003800000 */
[----:B------:R0:W5:Y:S02]  /*2700*/  LDG.E.U8 R27, desc[UR16][R12.64] ;  /* 0x000000100c1b7981 */ /* 0x000164000c1e1100 */
.L_x_34:
[----:B------:R-:W-:Y:S05]  /*2710*/  BSYNC B1 ;  /* 0x0000000000017941 */ /* 0x000fea0003800000 */
.L_x_33:
[----:B-----5:R-:W-:Y:S01]  /*2720*/  LOP3.LUT R27, R27, 0xff, RZ, 0xc0, !PT ;  /* 0x000000ff1b1b7812 */ /* 0x020fe200078ec0ff */
[----:B------:R-:W-:Y:S01]  /*2730*/  BSSY B1, `(.L_x_35) ;  /* 0x000000c000017945 */ /* 0x000fe20003800000 */
[----:B------:R-:W-:Y:S02]  /*2740*/  ISETP.GE.AND P1, PT, R26, 0x2, PT ;  /* 0x000000021a00780c */ /* 0x000fe40003f26270 */
[----:B------:R-:W-:Y:S02]  /*2750*/  F2FP.F16.E5M2.UNPACK_B R27, R27 ;  /* 0x0000001bff1b723e */ /* 0x000fe400020004ff */
[----:B------:R-:W-:-:S03]  /*2760*/  ISETP.LT.OR P2, PT, R25, 0x1, !P1 ;  /* 0x000000011900780c */ /* 0x000fc60004f41670 */
[----:B------:R-:W-:-:S05]  /*2770*/  HADD2.F32 R27, -RZ, R27.H0_H0 ;  /* 0x2000001bff1b7230 */ /* 0x000fca0000004100 */
[----:B------:R-:W-:Y:S01]  /*2780*/  FMUL R30, R27, R10 ;  /* 0x0000000a1b1e7220 */ /* 0x000fe20000400000 */
[----:B------:R-:W-:-:S03]  /*2790*/  PRMT R27, RZ, 0x7610, R27 ;  /* 0x00007610ff1b7816 */ /* 0x000fc6000000001b */
[----:B--2---:R-:W-:-:S05]  /*27a0*/  FFMA R30, R79, R3, R30 ;  /* 0x000000034f1e7223 */ /* 0x004fca000000001e */
[----:B------:R-:W-:-:S05]  /*27b0*/  F2FP.SATFINITE.E5M2.F32.PACK_AB_MERGE_C R31, RZ, R30, RZ ;  /* 0x0000001eff1f723e */ /* 0x000fca00048060ff */
[----:B------:R1:W-:Y:S01]  /*27c0*/  @!P3 STG.E.U8 desc[UR16][R8.64], R31 ;  /* 0x0000001f0800b986 */ /* 0x0003e2000c101110 */
[----:B------:R-:W-:Y:S05]  /*27d0*/  @P2 BRA `(.L_x_36) ;  /* 0x0000000000042947 */ /* 0x000fea0003800000 */
[----:B------:R2:W5:Y:S02]  /*27e0*/  LDG.E.U8 R27, desc[UR16][R12.64+0x1] ;  /* 0x000001100c1b7981 */ /* 0x000564000c1e1100 */
.L_x_36:
[----:B------:R-:W-:Y:S05]  /*27f0*/  BSYNC B1 ;  /* 0x0000000000017941 */ /* 0x000fea0003800000 */
.L_x_35:
[----:B-----5:R-:W-:Y:S01]  /*2800*/  LOP3.LUT R27, R27, 0xff, RZ, 0xc0, !PT ;  /* 0x000000ff1b1b7812 */ /* 0x020fe200078ec0ff */
[----:B------:R-:W-:Y:S01]  /*2810*/  BSSY B1, `(.L_x_37) ;  /* 0x0000012000017945 */ /* 0x000fe20003800000 */
[----:B-1----:R-:W-:Y:S02]  /*2820*/  IADD3 R31, P3, R33, 0x8, RZ ;  /* 0x00000008211f7810 */ /* 0x002fe40007f7e0ff */
[----:B------:R-:W-:Y:S02]  /*2830*/  F2FP.F16.E5M2.UNPACK_B R27, R27 ;  /* 0x0000001bff1b723e */ /* 0x000fe400020004ff */
[----:B------:R-:W-:Y:S01]  /*2840*/  ISETP.LT.OR P0, PT, R25, 0x9, !P0 ;  /* 0x000000091900780c */ /* 0x000fe20004701670 */
[----:B------:R-:W-:Y:S02]  /*2850*/  IMAD.X R28, RZ, RZ, R29, P3 ;  /* 0x000000ffff1c7224 */ /* 0x000fe400018e061d */
[----:B------:R-:W-:Y:S02]  /*2860*/  HADD2.F32 R27, -RZ, R27.H0_H0 ;  /* 0x2000001bff1b7230 */ /* 0x000fe40000004100 */
[----:B------:R-:W-:-:S02]  /*2870*/  IMAD R28, R28, UR6, RZ ;  /* 0x000000061c1c7c24 */ /* 0x000fc4000f8e02ff */
[----:B------:R-:W-:-:S04]  /*2880*/  IMAD.WIDE.U32 R16, R31, UR6, R16 ;  /* 0x000000061f107c25 */ /* 0x000fc8000f8e0010 */
[----:B------:R-:W-:Y:S01]  /*2890*/  FMUL R27, R27, R10 ;  /* 0x0000000a1b1b7220 */ /* 0x000fe20000400000 */
[----:B------:R-:W-:-:S03]  /*28a0*/  IMAD R31, R31, UR7, R28 ;  /* 0x000000071f1f7c24 */ /* 0x000fc6000f8e021c */
[----:B------:R-:W-:Y:S01]  /*28b0*/  FFMA R27, R78, R3, R27 ;  /* 0x000000034e1b7223 */ /* 0x000fe2000000001b */
[----:B------:R-:W-:-:S04]  /*28c0*/  IADD3 R16, P3, R16, UR10, RZ ;  /* 0x0000000a10107c10 */ /* 0x000fc8000ff7e0ff */
[----:B------:R-:W-:Y:S02]  /*28d0*/  F2FP.SATFINITE.E5M2.F32.PACK_AB_MERGE_C R29, RZ, R27, RZ ;  /* 0x0000001bff1d723e */ /* 0x000fe400048060ff */
[----:B------:R-:W-:Y:S02]  /*28e0*/  IADD3.X R17, R17, UR11, R31, P3, !PT ;  /* 0x0000000b11117c10 */ /* 0x000fe40009ffe41f */
[----:B------:R-:W-:Y:S01]  /*28f0*/  PRMT R27, RZ, 0x7610, R27 ;  /* 0x00007610ff1b7816 */ /* 0x000fe2000000001b */
[----:B------:R1:W-:Y:S01]  /*2900*/  @!P2 STG.E.U8 desc[UR16][R8.64+0x1], R29 ;  /* 0x0000011d0800a986 */ /* 0x0003e2000c101110 */
[----:B------:R-:W-:Y:S05]  /*2910*/  @P0 BRA `(.L_x_38) ;  /* 0x0000000000040947 */ /* 0x000fea0003800000 */
[----:B------:R3:W5:Y:S02]  /*2920*/  LDG.E.U8 R27, desc[UR16][R16.64] ;  /* 0x00000010101b7981 */ /* 0x000764000c1e1100 */
.L_x_38:
[----:B------:R-:W-:Y:S05]  /*2930*/  BSYNC B1 ;  /* 0x0000000000017941 */ /* 0x000fea0003800000 */
.L_x_37:
[----:B-----5:R-:W-:Y:S01]  /*2940*/  LOP3.LUT R27, R27, 0xff, RZ, 0xc0, !PT ;  /* 0x000000ff1b1b7812 */ /* 0x020fe200078ec0ff */
[----:B------:R-:W-:Y:S01]  /*2950*/  BSSY B1, `(.L_x_39) ;  /* 0x000000b000017945 */ /* 0x000fe20003800000 */
[----:B------:R-:W-:Y:S02]  /*2960*/  ISETP.LT.OR P1, PT, R25, 0x9, !P1 ;  /* 0x000000091900780c */ /* 0x000fe40004f21670 */
[----:B------:R-:W-:-:S05]  /*2970*/  F2FP.F16.E5M2.UNPACK_B R27, R27 ;  /* 0x0000001bff1b723e */ /* 0x000fca00020004ff */
[----:B------:R-:W-:-:S05]  /*2980*/  HADD2.F32 R27, -RZ, R27.H0_H0 ;  /* 0x2000001bff1b7230 */ /* 0x000fca0000004100 */
[----:B------:R-:W-:Y:S01]  /*2990*/  FMUL R28, R27, R10 ;  /* 0x0000000a1b1c7220 */ /* 0x000fe20000400000 */
[----:B------:R-:W-:-:S03]  /*29a0*/  PRMT R27, RZ, 0x7610, R27 ;  /* 0x00007610ff1b7816 */ /* 0x000fc6000000001b */
[----:B------:R-:W-:-:S05]  /*29b0*/  FFMA R28, R77, R3, R28 ;  /* 0x000000034d1c7223 */ /* 0x000fca000000001c */
[----:B-1----:R-:W-:-:S05]  /*29c0*/  F2FP.SATFINITE.E5M2.F32.PACK_AB_MERGE_C R29, RZ, R28, RZ ;  /* 0x0000001cff1d723e */ /* 0x002fca00048060ff */
[----:B------:R1:W-:Y:S01]  /*29d0*/  @!P0 STG.E.U8 desc[UR16][R6.64], R29 ;  /* 0x0000001d06008986 */ /* 0x0003e2000c101110 */
[----:B------:R-:W-:Y:S05]  /*29e0*/  @P1 BRA `(.L_x_40) ;  /* 0x0000000000041947 */ /* 0x000fea0003800000 */
[----:B------:R4:W5:Y:S02]  /*29f0*/  LDG.E.U8 R27, desc[UR16][R16.64+0x1] ;  /* 0x00000110101b7981 */ /* 0x000964000c1e1100 */
.L_x_40:
[----:B------:R-:W-:Y:S05]  /*2a00*/  BSYNC B1 ;  /* 0x0000000000017941 */ /* 0x000fea0003800000 */
.L_x_39:
[----:B-----5:R-:W-:Y:S01]  /*2a10*/  LOP3.LUT R27, R27, 0xff, RZ, 0xc0, !PT ;  /* 0x000000ff1b1b7812 */ /* 0x020fe200078ec0ff */
[----:B------:R-:W-:Y:S01]  /*2a20*/  BSSY B1, `(.L_x_41) ;  /* 0x000000c000017945 */ /* 0x000fe20003800000 */
[----:B------:R-:W-:Y:S02]  /*2a30*/  ISETP.GE.AND P0, PT, R26, 0x9, PT ;  /* 0x000000091a00780c */ /* 0x000fe40003f06270 */
[----:B------:R-:W-:Y:S02]  /*2a40*/  F2FP.F16.E5M2.UNPACK_B R27, R27 ;  /* 0x0000001bff1b723e */ /* 0x000fe400020004ff */
[----:B------:R-:W-:-:S03]  /*2a50*/  ISETP.LT.OR P2, PT, R25, 0x1, !P0 ;  /* 0x000000011900780c */ /* 0x000fc60004741670 */
[----:B------:R-:W-:-:S05]  /*2a60*/  HADD2.F32 R27, -RZ, R27.H0_H0 ;  /* 0x2000001bff1b7230 */ /* 0x000fca0000004100 */
[----:B------:R-:W-:-:S04]  /*2a70*/  FMUL R27, R27, R10 ;  /* 0x0000000a1b1b7220 */ /* 0x000fc80000400000 */
[----:B------:R-:W-:-:S05]  /*2a80*/  FFMA R27, R76, R3, R27 ;  /* 0x000000034c1b7223 */ /* 0x000fca000000001b */
[----:B-1----:R-:W-:Y:S02]  /*2a90*/  F2FP.SATFINITE.E5M2.F32.PACK_AB_MERGE_C R29, RZ, R27, RZ ;  /* 0x0000001bff1d723e */ /* 0x002fe400048060ff */
[----:B------:R-:W-:-:S03]  /*2aa0*/  PRMT R27, RZ, 0x7610, R27 ;  /* 0x00007610ff1b7816 */ /* 0x000fc6000000001b */
[----:B------:R1:W-:Y:S01]  /*2ab0*/  @!P1 STG.E.U8 desc[UR16][R6.64+0x1], R29 ;  /* 0x0000011d06009986 */ /* 0x0003e2000c101110 */
[----:B------:R-:W-:Y:S05]  /*2ac0*/  @P2 BRA `(.L_x_42) ;  /* 0x0000000000042947 */ /* 0x000fea0003800000 */
[----:B------:R0:W5:Y:S02]  /*2ad0*/  LDG.E.U8 R27, desc[UR16][R12.64+0x8] ;  /* 0x000008100c1b7981 */ /* 0x000164000c1e1100 */
.L_x_42:
[----:B------:R-:W-:Y:S05]  /*2ae0*/  BSYNC B1 ;  /* 0x0000000000017941 */ /* 0x000fea0003800000 */
.L_x_41:
        /* <DEDUP_REMOVED lines=13> */
.L_x_44:
[----:B------:R-:W-:Y:S05]  /*2bc0*/  BSYNC B1 ;  /* 0x0000000000017941 */ /* 0x000fea0003800000 */
.L_x_43:
[----:B-----5:R-:W-:Y:S01]  /*2bd0*/  LOP3.LUT R27, R27, 0xff, RZ, 0xc0, !PT ;  /* 0x000000ff1b1b7812 */ /* 0x020fe200078ec0ff */
[----:B------:R-:W-:Y:S01]  /*2be0*/  BSSY B1, `(.L_x_45) ;  /* 0x000000b000017945 */ /* 0x000fe20003800000 */
[----:B------:R-:W-:Y:S02]  /*2bf0*/  ISETP.LT.OR P0, PT, R25, 0x9, !P0 ;  /* 0x000000091900780c */ /* 0x000fe40004701670 */
[----:B------:R-:W-:-:S05]  /*2c00*/  F2FP.F16.E5M2.UNPACK_B R27, R27 ;  /* 0x0000001bff1b723e */ /* 0x000fca00020004ff */
        /* <DEDUP_REMOVED lines=8> */
.L_x_46:
[----:B------:R-:W-:Y:S05]  /*2c90*/  BSYNC B1 ;  /* 0x0000000000017941 */ /* 0x000fea0003800000 */
.L_x_45:
        /* <DEDUP_REMOVED lines=12> */
.L_x_48:
[----:B------:R-:W-:Y:S05]  /*2d60*/  BSYNC B1 ;  /* 0x0000000000017941 */ /* 0x000fea0003800000 */
.L_x_47:
        /* <DEDUP_REMOVED lines=13> */
.L_x_50:
[----:B------:R-:W-:Y:S05]  /*2e40*/  BSYNC B1 ;  /* 0x0000000000017941 */ /* 0x000fea0003800000 */
.L_x_49:
        /* <DEDUP_REMOVED lines=13> */
.L_x_52:
[----:B------:R-:W-:Y:S05]  /*2f20*/  BSYNC B1 ;  /* 0x0000000000017941 */ /* 0x000fea0003800000 */
.L_x_51:
        /* <DEDUP_REMOVED lines=12> */
.L_x_54:
[----:B------:R-:W-:Y:S05]  /*2ff0*/  BSYNC B1 ;  /* 0x0000000000017941 */ /* 0x000fea0003800000 */
.L_x_53:
        /* <DEDUP_REMOVED lines=12> */
.L_x_56:
[----:B------:R-:W-:Y:S05]  /*30c0*/  BSYNC B1 ;  /* 0x0000000000017941 */ /* 0x000fea0003800000 */
.L_x_55:
        /* <DEDUP_REMOVED lines=13> */
.L_x_58:
[----:B------:R-:W-:Y:S05]  /*31a0*/  BSYNC B1 ;  /* 0x0000000000017941 */ /* 0x000fea0003800000 */
.L_x_57:
        /* <DEDUP_REMOVED lines=13> */
.L_x_60:
[----:B------:R-:W-:Y:S05]  /*3280*/  BSYNC B1 ;  /* 0x0000000000017941 */ /* 0x000fea0003800000 */
.L_x_59:
        /* <DEDUP_REMOVED lines=12> */
.L_x_62:
[----:B------:R-:W-:Y:S05]  /*3350*/  BSYNC B1 ;  /* 0x0000000000017941 */ /* 0x000fea0003800000 */
.L_x_61:
        /* <DEDUP_REMOVED lines=12> */
.L_x_64:
[----:B------:R-:W-:Y:S05]  /*3420*/  BSYNC B1 ;  /* 0x0000000000017941 */ /* 0x000fea0003800000 */
.L_x_63:
        /* <DEDUP_REMOVED lines=13> */
.L_x_66:
[----:B------:R-:W-:Y:S05]  /*3500*/  BSYNC B1 ;  /* 0x0000000000017941 */ /* 0x000fea0003800000 */
.L_x_65:
        /* <DEDUP_REMOVED lines=13> */
.L_x_68:
[----:B------:R-:W-:Y:S05]  /*35e0*/  BSYNC B1 ;  /* 0x0000000000017941 */ /* 0x000fea0003800000 */
.L_x_67:
        /* <DEDUP_REMOVED lines=12> */
.L_x_70:
[----:B------:R-:W-:Y:S05]  /*36b0*/  BSYNC B1 ;  /* 0x0000000000017941 */ /* 0x000fea0003800000 */
.L_x_69:
        /* <DEDUP_REMOVED lines=12> */
.L_x_72:
[----:B------:R-:W-:Y:S05]  /*3780*/  BSYNC B1 ;  /* 0x0000000000017941 */ /* 0x000fea0003800000 */
.L_x_71:
        /* <DEDUP_REMOVED lines=13> */
.L_x_74:
[----:B------:R-:W-:Y:S05]  /*3860*/  BSYNC B1 ;  /* 0x0000000000017941 */ /* 0x000fea0003800000 */
.L_x_73:
        /* <DEDUP_REMOVED lines=13> */
.L_x_76:
[----:B------:R-:W-:Y:S05]  /*3940*/  BSYNC B1 ;  /* 0x0000000000017941 */ /* 0x000fea0003800000 */
.L_x_75:
        /* <DEDUP_REMOVED lines=12> */
.L_x_78:
[----:B------:R-:W-:Y:S05]  /*3a10*/  BSYNC B1 ;  /* 0x0000000000017941 */ /* 0x000fea0003800000 */
.L_x_77:
[----:B-----5:R-:W-:Y:S01]  /*3a20*/  LOP3.LUT R27, R27, 0xff, RZ, 0xc0, !PT ;  /* 0x000000ff1b1b7812 */ /* 0x020fe200078ec0ff */
[----:B------:R-:W-:Y:S01]  /*3a30*/  BSSY B1, `(.L_x_79) ;  /* 0x000000b000017945 */ /* 0x000fe20003800000 */
[----:B------:R-:W-:Y:S02]  /*3a40*/  ISETP.LT.OR P1, PT, R25, 0x9, !P1 ;  /* 0x000000091900780c */ /* 0x000fe40004f21670 */
[----:B------:R-:W-:-:S05]  /*3a50*/  F2FP.F16.E5M2.UNPACK_B R27, R27 ;  /* 0x0000001bff1b723e */ /* 0x000fca00020004ff */
[----:B------:R-:W-:-:S05]  /*3a60*/  HADD2.F32 R27, -RZ, R27.H0_H0 ;  /* 0x2000001bff1b7230 */ /* 0x000fca0000004100 */
[----:B------:R-:W-:-:S04]  /*3a70*/  FMUL R28, R27, R10 ;  /* 0x0000000a1b1c7220 */ /* 0x000fc80000400000 */
[----:B------:R-:W-:Y:S01]  /*3a80*/  FFMA R28, R23, R3, R28 ;  /* 0x00000003171c7223 */ /* 0x000fe2000000001c */
[----:B------:R-:W-:-:S04]  /*3a90*/  PRMT R23, RZ, 0x7610, R23 ;  /* 0x00007610ff177816 */ /* 0x000fc80000000017 */
[----:B------:R-:W-:-:S05]  /*3aa0*/  F2FP.SATFINITE.E5M2.F32.PACK_AB_MERGE_C R27, RZ, R28, RZ ;  /* 0x0000001cff1b723e */ /* 0x000fca00048060ff */
[----:B------:R0:W-:Y:S01]  /*3ab0*/  @!P0 STG.E.U8 desc[UR16][R6.64+0x28], R27 ;  /* 0x0000281b06008986 */ /* 0x0001e2000c101110 */
[----:B------:R-:W-:Y:S05]  /*3ac0*/  @P1 BRA `(.L_x_80) ;  /* 0x0000000000041947 */ /* 0x000fea0003800000 */
[----:B------:R0:W5:Y:S02]  /*3ad0*/  LDG.E.U8 R23, desc[UR16][R16.64+0x29] ;  /* 0x0000291010177981 */ /* 0x000164000c1e1100 */
.L_x_80:
[----:B------:R-:W-:Y:S05]  /*3ae0*/  BSYNC B1 ;  /* 0x0000000000017941 */ /* 0x000fea0003800000 */
.L_x_79:
        /* <DEDUP_REMOVED lines=8> */
[----:B0-----:R-:W-:Y:S02]  /*3b70*/  F2FP.SATFINITE.E5M2.F32.PACK_AB_MERGE_C R27, RZ, R23, RZ ;  /* 0x00000017ff1b723e */ /* 0x001fe400048060ff */
[----:B------:R-:W-:-:S03]  /*3b80*/  PRMT R23, RZ, 0x7610, R23 ;  /* 0x00007610ff177816 */ /* 0x000fc60000000017 */
[----:B------:R0:W-:Y:S01]  /*3b90*/  @!P1 STG.E.U8 desc[UR16][R6.64+0x29], R27 ;  /* 0x0000291b06009986 */ /* 0x0001e2000c101110 */
[----:B------:R-:W-:Y:S05]  /*3ba0*/  @P2 BRA `(.L_x_82) ;  /* 0x0000000000042947 */ /* 0x000fea0003800000 */
[----:B------:R0:W5:Y:S02]  /*3bb0*/  LDG.E.U8 R23, desc[UR16][R12.64+0x30] ;  /* 0x000030100c177981 */ /* 0x000164000c1e1100 */
.L_x_82:
[----:B------:R-:W-:Y:S05]  /*3bc0*/  BSYNC B1 ;  /* 0x0000000000017941 */ /* 0x000fea0003800000 */
.L_x_81:
[----:B-----5:R-:W-:Y:S01]  /*3bd0*/  LOP3.LUT R23, R23, 0xff, RZ, 0xc0, !PT ;  /* 0x000000ff17177812 */ /* 0x020fe200078ec0ff */
[----:B------:R-:W-:Y:S01]  /*3be0*/  BSSY B1, `(.L_x_83) ;  /* 0x000000c000017945 */ /* 0x000fe20003800000 */
[----:B------:R-:W-:Y:S02]  /*3bf0*/  ISETP.GE.AND P1, PT, R26, 0x32, PT ;  /* 0x000000321a00780c */ /* 0x000fe40003f26270 */
[----:B------:R-:W-:Y:S02]  /*3c00*/  F2FP.F16.E5M2.UNPACK_B R23, R23 ;  /* 0x00000017ff17723e */ /* 0x000fe400020004ff */
[----:B------:R-:W-:-:S03]  /*3c10*/  ISETP.LT.OR P3, PT, R25, 0x1, !P1 ;  /* 0x000000011900780c */ /* 0x000fc60004f61670 */
        /* <DEDUP_REMOVED lines=8> */
.L_x_84:
[----:B------:R-:W-:Y:S05]  /*3ca0*/  BSYNC B1 ;  /* 0x0000000000017941 */ /* 0x000fea0003800000 */
.L_x_83:
[----:B-----5:R-:W-:Y:S01]  /*3cb0*/  LOP3.LUT R21, R21, 0xff, RZ, 0xc0, !PT ;  /* 0x000000ff15157812 */ /* 0x020fe200078ec0ff */
[----:B------:R-:W-:Y:S01]  /*3cc0*/  BSSY B1, `(.L_x_85) ;  /* 0x000000b000017945 */ /* 0x000fe20003800000 */
[----:B------:R-:W-:Y:S02]  /*3cd0*/  ISETP.LT.OR P0, PT, R25, 0x9, !P0 ;  /* 0x000000091900780c */ /* 0x000fe40004701670 */
[----:B------:R-:W-:-:S05]  /*3ce0*/  F2FP.F16.E5M2.UNPACK_B R21, R21 ;  /* 0x00000015ff15723e */ /* 0x000fca00020004ff */
        /* <DEDUP_REMOVED lines=8> */
.L_x_86:
[----:B------:R-:W-:Y:S05]  /*3d70*/  BSYNC B1 ;  /* 0x0000000000017941 */ /* 0x000fea0003800000 */
.L_x_85:
        /* <DEDUP_REMOVED lines=12> */
.L_x_88:
[----:B------:R-:W-:Y:S05]  /*3e40*/  BSYNC B1 ;  /* 0x0000000000017941 */ /* 0x000fea0003800000 */
.L_x_87:
        /* <DEDUP_REMOVED lines=13> */
.L_x_90:
[----:B------:R-:W-:Y:S05]  /*3f20*/  BSYNC B1 ;  /* 0x0000000000017941 */ /* 0x000fea0003800000 */
.L_x_89:
        /* <DEDUP_REMOVED lines=13> */
.L_x_92:
[----:B------:R-:W-:Y:S05]  /*4000*/  BSYNC B1 ;  /* 0x0000000000017941 */ /* 0x000fea0003800000 */
.L_x_91:
[----:B-----5:R-:W-:Y:S01]  /*4010*/  LOP3.LUT R15, R15, 0xff, RZ, 0xc0, !PT ;  /* 0x000000ff0f0f7812 */ /* 0x020fe200078ec0ff */
[----:B------:R-:W-:Y:S01]  /*4020*/  BSSY B1, `(.L_x_93) ;  /* 0x000000b000017945 */ /* 0x000fe20003800000 */
[----:B------:R-:W-:Y:S02]  /*4030*/  ISETP.LT.OR P0, PT, R25, 0x9, !P0 ;  /* 0x000000091900780c */ /* 0x000fe40004701670 */
[----:B------:R-:W-:Y:S02]  /*4040*/  F2FP.F16.E5M2.UNPACK_B R15, R15 ;  /* 0x0000000fff0f723e */ /* 0x000fe400020004ff */
[----:B0-2---:R-:W-:-:S03]  /*4050*/  PRMT R12, RZ, 0x7610, R12 ;  /* 0x00007610ff0c7816 */ /* 0x005fc6000000000c */
[----:B------:R-:W-:-:S05]  /*4060*/  HADD2.F32 R15, -RZ, R15.H0_H0 ;  /* 0x2000000fff0f7230 */ /* 0x000fca0000004100 */
[----:B------:R-:W-:-:S04]  /*4070*/  FMUL R15, R15, R10 ;  /* 0x0000000a0f0f7220 */ /* 0x000fc80000400000 */
[----:B------:R-:W-:-:S05]  /*4080*/  FFMA R15, R18, R3, R15 ;  /* 0x00000003120f7223 */ /* 0x000fca000000000f */
[----:B------:R-:W-:-:S05]  /*4090*/  F2FP.SATFINITE.E5M2.F32.PACK_AB_MERGE_C R15, RZ, R15, RZ ;  /* 0x0000000fff0f723e */ /* 0x000fca00048060ff */
[----:B------:R0:W-:Y:S01]  /*40a0*/  @!P3 STG.E.U8 desc[UR16][R8.64+0x39], R15 ;  /* 0x0000390f0800b986 */ /* 0x0001e2000c101110 */
[----:B------:R-:W-:Y:S05]  /*40b0*/  @P0 BRA `(.L_x_94) ;  /* 0x0000000000040947 */ /* 0x000fea0003800000 */
[----:B------:R2:W5:Y:S02]  /*40c0*/  LDG.E.U8 R12, desc[UR16][R16.64+0x38] ;  /* 0x00003810100c7981 */ /* 0x000564000c1e1100 */
.L_x_94:
[----:B------:R-:W-:Y:S05]  /*40d0*/  BSYNC B1 ;  /* 0x0000000000017941 */ /* 0x000fea0003800000 */
.L_x_93:
[----:B-----5:R-:W-:Y:S01]  /*40e0*/  LOP3.LUT R12, R12, 0xff, RZ, 0xc0, !PT ;  /* 0x000000ff0c0c7812 */ /* 0x020fe200078ec0ff */
[----:B------:R-:W-:Y:S01]  /*40f0*/  BSSY B1, `(.L_x_95) ;  /* 0x000000b000017945 */ /* 0x000fe20003800000 */
[----:B------:R-:W-:Y:S02]  /*4100*/  ISETP.LT.OR P1, PT, R25, 0x9, !P1 ;  /* 0x000000091900780c */ /* 0x000fe40004f21670 */
[----:B------:R-:W-:-:S05]  /*4110*/  F2FP.F16.E5M2.UNPACK_B R12, R12 ;  /* 0x0000000cff0c723e */ /* 0x000fca00020004ff */
[----:B01----:R-:W-:-:S05]  /*4120*/  HADD2.F32 R9, -RZ, R12.H0_H0 ;  /* 0x2000000cff097230 */ /* 0x003fca0000004100 */
[----:B------:R-:W-:-:S04]  /*4130*/  FMUL R8, R9, R10 ;  /* 0x0000000a09087220 */ /* 0x000fc80000400000 */
[----:B------:R-:W-:-:S05]  /*4140*/  FFMA R8, R11, R3, R8 ;  /* 0x000000030b087223 */ /* 0x000fca0000000008 */
[----:B------:R-:W-:Y:S02]  /*4150*/  F2FP.SATFINITE.E5M2.F32.PACK_AB_MERGE_C R9, RZ, R8, RZ ;  /* 0x00000008ff09723e */ /* 0x000fe400048060ff */
[----:B------:R-:W-:-:S03]  /*4160*/  PRMT R8, RZ, 0x7610, R8 ;  /* 0x00007610ff087816 */ /* 0x000fc60000000008 */
[----:B------:R0:W-:Y:S01]  /*4170*/  @!P0 STG.E.U8 desc[UR16][R6.64+0x38], R9 ;  /* 0x0000380906008986 */ /* 0x0001e2000c101110 */
[----:B------:R-:W-:Y:S05]  /*4180*/  @P1 BRA `(.L_x_96) ;  /* 0x0000000000041947 */ /* 0x000fea0003800000 */
[----:B------:R1:W5:Y:S02]  /*4190*/  LDG.E.U8 R8, desc[UR16][R16.64+0x39] ;  /* 0x0000391010087981 */ /* 0x000364000c1e1100 */
.L_x_96:
[----:B------:R-:W-:Y:S05]  /*41a0*/  BSYNC B1 ;  /* 0x0000000000017941 */ /* 0x000fea0003800000 */
.L_x_95:
[----:B------:R-:W-:Y:S05]  /*41b0*/  @P1 BRA `(.L_x_97) ;  /* 0x0000000800601947 */ /* 0x000fea0003800000 */
[----:B-----5:R-:W-:-:S04]  /*41c0*/  LOP3.LUT R8, R8, 0xff, RZ, 0xc0, !PT ;  /* 0x000000ff08087812 */ /* 0x020fc800078ec0ff */
[----:B------:R-:W-:-:S05]  /*41d0*/  F2FP.F16.E5M2.UNPACK_B R8, R8 ;  /* 0x00000008ff08723e */ /* 0x000fca00020004ff */
[----:B0-----:R-:W-:-:S05]  /*41e0*/  HADD2.F32 R9, -RZ, R8.H0_H0 ;  /* 0x20000008ff097230 */ /* 0x001fca0000004100 */
[----:B------:R-:W-:-:S04]  /*41f0*/  FMUL R9, R9, R10 ;  /* 0x0000000a09097220 */ /* 0x000fc80000400000 */
[----:B------:R-:W-:-:S05]  /*4200*/  FFMA R9, R14, R3, R9 ;  /* 0x000000030e097223 */ /* 0x000fca0000000009 */
[----:B------:R-:W-:-:S05]  /*4210*/  F2FP.SATFINITE.E5M2.F32.PACK_AB_MERGE_C R9, RZ, R9, RZ ;  /* 0x00000009ff09723e */ /* 0x000fca00048060ff */
[----:B------:R0:W-:Y:S01]  /*4220*/  STG.E.U8 desc[UR16][R6.64+0x39], R9 ;  /* 0x0000390906007986 */ /* 0x0001e2000c101110 */
[----:B------:R-:W-:Y:S05]  /*4230*/  BRA `(.L_x_97) ;  /* 0x0000000800407947 */ /* 0x000fea0003800000 */
.L_x_32:
[C---:B------:R-:W-:Y:S01]  /*4240*/  ISETP.GE.AND P3, PT, R26.reuse, 0x1, PT ;  /* 0x000000011a00780c */ /* 0x040fe20003f66270 */
[-C--:B--2---:R-:W-:Y:S01]  /*4250*/  FMUL R79, R79, R3.reuse ;  /* 0x000000034f4f7220 */ /* 0x084fe20000400000 */
[----:B------:R-:W-:Y:S01]  /*4260*/  ISETP.GE.AND P0, PT, R26, 0x2, PT ;  /* 0x000000021a00780c */ /* 0x000fe20003f06270 */
[-C--:B------:R-:W-:Y:S01]  /*4270*/  FMUL R78, R78, R3.reuse ;  /* 0x000000034e4e7220 */ /* 0x080fe20000400000 */
[----:B------:R-:W-:Y:S01]  /*4280*/  ISETP.LT.OR P1, PT, R25, 0x1, !P3 ;  /* 0x000000011900780c */ /* 0x000fe20005f21670 */
[-C--:B------:R-:W-:Y:S01]  /*4290*/  FMUL R77, R77, R3.reuse ;  /* 0x000000034d4d7220 */ /* 0x080fe20000400000 */
[C---:B------:R-:W-:Y:S01]  /*42a0*/  ISETP.LT.OR P2, PT, R25.reuse, 0x1, !P0 ;  /* 0x000000011900780c */ /* 0x040fe20004741670 */
[-C--:B------:R-:W-:Y:S01]  /*42b0*/  FMUL R76, R76, R3.reuse ;  /* 0x000000034c4c7220 */ /* 0x080fe20000400000 */
[----:B------:R-:W-:Y:S01]  /*42c0*/  ISETP.LT.OR P3, PT, R25, 0x9, !P3 ;  /* 0x000000091900780c */ /* 0x000fe20005f61670 */
[----:B------:R-:W-:Y:S01]  /*42d0*/  FMUL R75, R75, R3 ;  /* 0x000000034b4b7220 */ /* 0x000fe20000400000 */
[----:B------:R-:W-:Y:S01]  /*42e0*/  F2FP.SATFINITE.E5M2.F32.PACK_AB_MERGE_C R79, RZ, R79, RZ ;  /* 0x0000004fff4f723e */ /* 0x000fe200048060ff */
[-C--:B------:R-:W-:Y:S01]  /*42f0*/  FMUL R74, R74, R3.reuse ;  /* 0x000000034a4a7220 */ /* 0x080fe20000400000 */
[----:B------:R-:W-:Y:S01]  /*4300*/  F2FP.SATFINITE.E5M2.F32.PACK_AB_MERGE_C R13, RZ, R78, RZ ;  /* 0x0000004eff0d723e */ /* 0x000fe200048060ff */
[----:B------:R-:W-:Y:S01]  /*4310*/  FMUL R73, R73, R3 ;  /* 0x0000000349497220 */ /* 0x000fe20000400000 */
[----:B------:R-:W-:Y:S01]  /*4320*/  F2FP.SATFINITE.E5M2.F32.PACK_AB_MERGE_C R77, RZ, R77, RZ ;  /* 0x0000004dff4d723e */ /* 0x000fe200048060ff */
[-C--:B------:R-:W-:Y:S01]  /*4330*/  FMUL R72, R72, R3.reuse ;  /* 0x0000000348487220 */ /* 0x080fe20000400000 */
[----:B------:R-:W-:Y:S01]  /*4340*/  ISETP.LT.OR P0, PT, R25, 0x9, !P0 ;  /* 0x000000091900780c */ /* 0x000fe20004701670 */
[----:B------:R-:W-:Y:S01]  /*4350*/  @!P1 STG.E.U8 desc[UR16][R8.64], R79 ;  /* 0x0000004f08009986 */ /* 0x000fe2000c101110 */
[C---:B------:R-:W-:Y:S01]  /*4360*/  ISETP.GE.AND P1, PT, R26.reuse, 0x9, PT ;  /* 0x000000091a00780c */ /* 0x040fe20003f26270 */
[----:B------:R-:W-:Y:S01]  /*4370*/  FMUL R71, R71, R3 ;  /* 0x0000000347477220 */ /* 0x000fe20000400000 */
[----:B------:R-:W-:Y:S01]  /*4380*/  F2FP.SATFINITE.E5M2.F32.PACK_AB_MERGE_C R75, RZ, R75, RZ ;  /* 0x0000004bff4b723e */ /* 0x000fe200048060ff */
[----:B------:R0:W-:Y:S01]  /*4390*/  @!P2 STG.E.U8 desc[UR16][R8.64+0x1], R13 ;  /* 0x0000010d0800a986 */ /* 0x0001e2000c101110 */
[----:B------:R-:W-:Y:S01]  /*43a0*/  ISETP.GE.AND P2, PT, R26, 0xa, PT ;  /* 0x0000000a1a00780c */ /* 0x000fe20003f46270 */
[-C--:B------:R-:W-:Y:S01]  /*43b0*/  FMUL R70, R70, R3.reuse ;  /* 0x0000000346467220 */ /* 0x080fe20000400000 */
[----:B------:R-:W-:Y:S01]  /*43c0*/  F2FP.SATFINITE.E5M2.F32.PACK_AB_MERGE_C R17, RZ, R74, RZ ;  /* 0x0000004aff11723e */ /* 0x000fe200048060ff */
[----:B------:R-:W-:Y:S01]  /*43d0*/  @!P3 STG.E.U8 desc[UR16][R6.64], R77 ;  /* 0x0000004d0600b986 */ /* 0x000fe2000c101110 */
[C---:B------:R-:W-:Y:S01]  /*43e0*/  ISETP.LT.OR P3, PT, R25.reuse, 0x1, !P1 ;  /* 0x000000011900780c */ /* 0x040fe20004f61670 */
[-C--:B------:R-:W-:Y:S01]  /*43f0*/  FMUL R68, R68, R3.reuse ;  /* 0x0000000344447220 */ /* 0x080fe20000400000 */
[----:B------:R-:W-:Y:S01]  /*4400*/  ISETP.LT.OR P5, PT, R25, 0x1, !P2 ;  /* 0x000000011900780c */ /* 0x000fe200057a1670 */
[-C--:B------:R-:W-:Y:S01]  /*4410*/  FMUL R67, R67, R3.reuse ;  /* 0x0000000343437220 */ /* 0x080fe20000400000 */
[----:B------:R-:W-:Y:S01]  /*4420*/  ISETP.LT.OR P1, PT, R25, 0x9, !P1 ;  /* 0x000000091900780c */ /* 0x000fe20004f21670 */
[----:B------:R-:W-:Y:S01]  /*4430*/  FMUL R65, R65, R3 ;  /* 0x0000000341417220 */ /* 0x000fe20000400000 */
[----:B------:R-:W-:Y:S01]  /*4440*/  F2FP.SATFINITE.E5M2.F32.PACK_AB_MERGE_C R73, RZ, R73, RZ ;  /* 0x00000049ff49723e */ /* 0x000fe200048060ff */
[-C--:B------:R-:W-:Y:S01]  /*4450*/  FMUL R66, R66, R3.reuse ;  /* 0x0000000342427220 */ /* 0x080fe20000400000 */
[----:B0-----:R-:W-:Y:S01]  /*4460*/  F2FP.SATFINITE.E5M2.F32.PACK_AB_MERGE_C R13, RZ, R76, RZ ;  /* 0x0000004cff0d723e */ /* 0x001fe200048060ff */
[-C--:B------:R-:W-:Y:S01]  /*4470*/  FMUL R64, R64, R3.reuse ;  /* 0x0000000340407220 */ /* 0x080fe20000400000 */
[----:B------:R-:W-:Y:S01]  /*4480*/  ISETP.LT.OR P2, PT, R25, 0x9, !P2 ;  /* 0x000000091900780c */ /* 0x000fe20005741670 */
[-C--:B------:R-:W-:Y:S01]  /*4490*/  FMUL R63, R63, R3.reuse ;  /* 0x000000033f3f7220 */ /* 0x080fe20000400000 */
[----:B------:R-:W-:Y:S01]  /*44a0*/  F2FP.SATFINITE.E5M2.F32.PACK_AB_MERGE_C R27, RZ, R72, RZ ;  /* 0x00000048ff1b723e */ /* 0x000fe200048060ff */
[----:B------:R0:W-:Y:S01]  /*44b0*/  @!P0 STG.E.U8 desc[UR16][R6.64+0x1], R13 ;  /* 0x0000010d06008986 */ /* 0x0001e2000c101110 */
[C---:B------:R-:W-:Y:S01]  /*44c0*/  ISETP.GE.AND P0, PT, R26.reuse, 0x11, PT ;  /* 0x000000111a00780c */ /* 0x040fe20003f06270 */
[----:B------:R-:W-:Y:S01]  /*44d0*/  FMUL R61, R61, R3 ;  /* 0x000000033d3d7220 */ /* 0x000fe20000400000 */
[----:B------:R-:W-:Y:S01]  /*44e0*/  F2FP.SATFINITE.E5M2.F32.PACK_AB_MERGE_C R71, RZ, R71, RZ ;  /* 0x00000047ff47723e */ /* 0x000fe200048060ff */
[----:B------:R-:W-:Y:S01]  /*44f0*/  @!P3 STG.E.U8 desc[UR16][R8.64+0x8], R75 ;  /* 0x0000084b0800b986 */ /* 0x000fe2000c101110 */
[----:B------:R-:W-:Y:S01]  /*4500*/  ISETP.GE.AND P3, PT, R26, 0x12, PT ;  /* 0x000000121a00780c */ /* 0x000fe20003f66270 */
[----:B------:R-:W-:Y:S01]  /*4510*/  FMUL R62, R62, R3 ;  /* 0x000000033e3e7220 */ /* 0x000fe20000400000 */
[----:B------:R-:W-:Y:S01]  /*4520*/  F2FP.SATFINITE.E5M2.F32.PACK_AB_MERGE_C R67, RZ, R67, RZ ;  /* 0x00000043ff43723e */ /* 0x000fe200048060ff */
[----:B------:R1:W-:Y:S01]  /*4530*/  @!P5 STG.E.U8 desc[UR16][R8.64+0x9], R17 ;  /* 0x000009110800d986 */ /* 0x0003e2000c101110 */
[----:B------:R-:W-:Y:S01]  /*4540*/  ISETP.LT.OR P5, PT, R25, 0x1, !P3 ;  /* 0x000000011900780c */ /* 0x000fe20005fa1670 */
[-C--:B------:R-:W-:Y:S01]  /*4550*/  FMUL R59, R59, R3.reuse ;  /* 0x000000033b3b7220 */ /* 0x080fe20000400000 */
[C---:B------:R-:W-:Y:S01]  /*4560*/  ISETP.LT.OR P3, PT, R25.reuse, 0x9, !P3 ;  /* 0x000000091900780c */ /* 0x040fe20005f61670 */
[----:B------:R-:W-:Y:S01]  /*4570*/  @!P1 STG.E.U8 desc[UR16][R6.64+0x8], R73 ;  /* 0x0000084906009986 */ /* 0x000fe2000c101110 */
[----:B------:R-:W-:Y:S01]  /*4580*/  ISETP.LT.OR P1, PT, R25, 0x1, !P0 ;  /* 0x000000011900780c */ /* 0x000fe20004721670 */
[-C--:B------:R-:W-:Y:S01]  /*4590*/  FMUL R60, R60, R3.reuse ;  /* 0x000000033c3c7220 */ /* 0x080fe20000400000 */
[----:B0-----:R-:W-:Y:S01]  /*45a0*/  F2FP.SATFINITE.E5M2.F32.PACK_AB_MERGE_C R13, RZ, R70, RZ ;  /* 0x00000046ff0d723e */ /* 0x001fe200048060ff */
[----:B------:R-:W-:Y:S01]  /*45b0*/  @!P2 STG.E.U8 desc[UR16][R6.64+0x9], R27 ;  /* 0x0000091b0600a986 */ /* 0x000fe2000c101110 */
[----:B------:R-:W-:Y:S01]  /*45c0*/  ISETP.GE.AND P2, PT, R26, 0x19, PT ;  /* 0x000000191a00780c */ /* 0x000fe20003f46270 */
[-C--:B------:R-:W-:Y:S01]  /*45d0*/  FMUL R57, R57, R3.reuse ;  /* 0x0000000339397220 */ /* 0x080fe20000400000 */
[C---:B------:R-:W-:Y:S01]  /*45e0*/  ISETP.LT.OR P0, PT, R25.reuse, 0x9, !P0 ;  /* 0x000000091900780c */ /* 0x040fe20004701670 */
[-C--:B------:R-:W-:Y:S01]  /*45f0*/  FMUL R58, R58, R3.reuse ;  /* 0x000000033a3a7220 */ /* 0x080fe20000400000 */
[----:B------:R-:W-:Y:S01]  /*4600*/  ISETP.LT.OR P6, PT, R25, 0x1, !P2 ;  /* 0x000000011900780c */ /* 0x000fe200057c1670 */
[----:B------:R0:W-:Y:S01]  /*4610*/  @!P5 STG.E.U8 desc[UR16][R8.64+0x11], R13 ;  /* 0x0000110d0800d986 */ /* 0x0001e2000c101110 */
[----:B-1----:R-:W-:Y:S01]  /*4620*/  F2FP.SATFINITE.E5M2.F32.PACK_AB_MERGE_C R17, RZ, R68, RZ ;  /* 0x00000044ff11723e */ /* 0x002fe200048060ff */
[----:B------:R-:W-:Y:S01]  /*4630*/  FMUL R56, R56, R3 ;  /* 0x0000000338387220 */ /* 0x000fe20000400000 */
[----:B------:R-:W-:Y:S01]  /*4640*/  F2FP.SATFINITE.E5M2.F32.PACK_AB_MERGE_C R65, RZ, R65, RZ ;  /* 0x00000041ff41723e */ /* 0x000fe200048060ff */
[----:B------:R-:W-:Y:S01]  /*4650*/  @!P1 STG.E.U8 desc[UR16][R8.64+0x10], R71 ;  /* 0x0000104708009986 */ /* 0x000fe2000c101110 */
[----:B------:R-:W-:Y:S01]  /*4660*/  ISETP.GE.AND P1, PT, R26, 0x1a, PT ;  /* 0x0000001a1a00780c */ /* 0x000fe20003f26270 */
[-C--:B------:R-:W-:Y:S01]  /*4670*/  FMUL R23, R23, R3.reuse ;  /* 0x0000000317177220 */ /* 0x080fe20000400000 */
[C---:B------:R-:W-:Y:S01]  /*4680*/  ISETP.LT.OR P2, PT, R25.reuse, 0x9, !P2 ;  /* 0x000000091900780c */ /* 0x040fe20005741670 */
[----:B------:R1:W-:Y:S01]  /*4690*/  @!P3 STG.E.U8 desc[UR16][R6.64+0x11], R17 ;  /* 0x000011110600b986 */ /* 0x0003e2000c101110 */
[----:B------:R-:W-:Y:S01]  /*46a0*/  ISETP.LT.OR P5, PT, R25, 0x1, !P1 ;  /* 0x000000011900780c */ /* 0x000fe20004fa1670 */
[-C--:B------:R-:W-:Y:S01]  /*46b0*/  FMUL R21, R21, R3.reuse ;  /* 0x0000000315157220 */ /* 0x080fe20000400000 */
[----:B------:R-:W-:Y:S01]  /*46c0*/  ISETP.LT.OR P3, PT, R25, 0x9, !P1 ;  /* 0x000000091900780c */ /* 0x000fe20004f61670 */
[----:B------:R-:W-:Y:S01]  /*46d0*/  @!P0 STG.E.U8 desc[UR16][R6.64+0x10], R67 ;  /* 0x0000104306008986 */ /* 0x000fe2000c101110 */
[----:B0-----:R-:W-:Y:S01]  /*46e0*/  F2FP.SATFINITE.E5M2.F32.PACK_AB_MERGE_C R13, RZ, R66, RZ ;  /* 0x00000042ff0d723e */ /* 0x001fe200048060ff */
[-C--:B------:R-:W-:Y:S01]  /*46f0*/  FMUL R22, R22, R3.reuse ;  /* 0x0000000316167220 */ /* 0x080fe20000400000 */
[C---:B------:R-:W-:Y:S01]  /*4700*/  ISETP.GE.AND P0, PT, R26.reuse, 0x21, PT ;  /* 0x000000211a00780c */ /* 0x040fe20003f06270 */
[----:B------:R-:W-:Y:S01]  /*4710*/  @!P6 STG.E.U8 desc[UR16][R8.64+0x18], R65 ;  /* 0x000018410800e986 */ /* 0x000fe2000c101110 */
[----:B------:R-:W-:Y:S01]  /*4720*/  ISETP.GE.AND P1, PT, R26, 0x22, PT ;  /* 0x000000221a00780c */ /* 0x000fe20003f26270 */
[-C--:B------:R-:W-:Y:S01]  /*4730*/  FMUL R19, R19, R3.reuse ;  /* 0x0000000313137220 */ /* 0x080fe20000400000 */
[C---:B------:R-:W-:Y:S01]  /*4740*/  ISETP.LT.OR P6, PT, R25.reuse, 0x1, !P0 ;  /* 0x000000011900780c */ /* 0x040fe200047c1670 */
[-C--:B------:R-:W-:Y:S01]  /*4750*/  FMUL R20, R20, R3.reuse ;  /* 0x0000000314147220 */ /* 0x080fe20000400000 */
[----:B-1----:R-:W-:Y:S01]  /*4760*/  F2FP.SATFINITE.E5M2.F32.PACK_AB_MERGE_C R17, RZ, R64, RZ ;  /* 0x00000040ff11723e */ /* 0x002fe200048060ff */
[----:B------:R0:W-:Y:S01]  /*4770*/  @!P5 STG.E.U8 desc[UR16][R8.64+0x19], R13 ;  /* 0x0000190d0800d986 */ /* 0x0001e2000c101110 */
[----:B------:R-:W-:Y:S01]  /*4780*/  ISETP.LT.OR P5, PT, R25, 0x1, !P1 ;  /* 0x000000011900780c */ /* 0x000fe20004fa1670 */
[----:B------:R-:W-:Y:S01]  /*4790*/  FMUL R15, R15, R3 ;  /* 0x000000030f0f7220 */ /* 0x000fe20000400000 */
[----:B------:R-:W-:Y:S01]  /*47a0*/  F2FP.SATFINITE.E5M2.F32.PACK_AB_MERGE_C R63, RZ, R63, RZ ;  /* 0x0000003fff3f723e */ /* 0x000fe200048060ff */
[----:B------:R1:W-:Y:S01]  /*47b0*/  @!P3 STG.E.U8 desc[UR16][R6.64+0x19], R17 ;  /* 0x000019110600b986 */ /* 0x0003e2000c101110 */
[----:B------:R-:W-:Y:S01]  /*47c0*/  F2FP.SATFINITE.E5M2.F32.PACK_AB_MERGE_C R61, RZ, R61, RZ ;  /* 0x0000003dff3d723e */ /* 0x000fe200048060ff */
[-C--:B------:R-:W-:Y:S01]  /*47d0*/  FMUL R18, R18, R3.reuse ;  /* 0x0000000312127220 */ /* 0x080fe20000400000 */
[----:B------:R-:W-:Y:S01]  /*47e0*/  F2FP.SATFINITE.E5M2.F32.PACK_AB_MERGE_C R27, RZ, R62, RZ ;  /* 0x0000003eff1b723e */ /* 0x000fe200048060ff */
[----:B------:R-:W-:Y:S01]  /*47f0*/  @!P2 STG.E.U8 desc[UR16][R6.64+0x18], R63 ;  /* 0x0000183f0600a986 */ /* 0x000fe2000c101110 */
[----:B------:R-:W-:Y:S01]  /*4800*/  ISETP.LT.OR P3, PT, R25, 0x9, !P1 ;  /* 0x000000091900780c */ /* 0x000fe20004f61670 */
[-C--:B------:R-:W-:Y:S01]  /*4810*/  FMUL R11, R11, R3.reuse ;  /* 0x000000030b0b7220 */ /* 0x080fe20000400000 */
[----:B------:R-:W-:Y:S01]  /*4820*/  ISETP.GE.AND P2, PT, R26, 0x29, PT ;  /* 0x000000291a00780c */ /* 0x000fe20003f46270 */
[----:B------:R-:W-:Y:S01]  /*4830*/  @!P6 STG.E.U8 desc[UR16][R8.64+0x20], R61 ;  /* 0x0000203d0800e986 */ /* 0x000fe2000c101110 */
[C---:B------:R-:W-:Y:S01]  /*4840*/  ISETP.LT.OR P0, PT, R25.reuse, 0x9, !P0 ;  /* 0x000000091900780c */ /* 0x040fe20004701670 */
[----:B------:R-:W-:Y:S01]  /*4850*/  FMUL R14, R14, R3 ;  /* 0x000000030e0e7220 */ /* 0x000fe20000400000 */
[----:B------:R-:W-:Y:S01]  /*4860*/  ISETP.GE.AND P1, PT, R26, 0x2a, PT ;  /* 0x0000002a1a00780c */ /* 0x000fe20003f26270 */
[----:B------:R-:W-:Y:S01]  /*4870*/  @!P5 STG.E.U8 desc[UR16][R8.64+0x21], R27 ;  /* 0x0000211b0800d986 */ /* 0x000fe2000c101110 */
[----:B------:R-:W-:-:S02]  /*4880*/  ISETP.LT.OR P6, PT, R25, 0x1, !P2 ;  /* 0x000000011900780c */ /* 0x000fc400057c1670 */
[C---:B------:R-:W-:Y:S02]  /*4890*/  ISETP.LT.OR P5, PT, R25.reuse, 0x1, !P1 ;  /* 0x000000011900780c */ /* 0x040fe40004fa1670 */
[----:B------:R-:W-:Y:S02]  /*48a0*/  F2FP.SATFINITE.E5M2.F32.PACK_AB_MERGE_C R59, RZ, R59, RZ ;  /* 0x0000003bff3b723e */ /* 0x000fe400048060ff */
[----:B0-----:R-:W-:Y:S02]  /*48b0*/  F2FP.SATFINITE.E5M2.F32.PACK_AB_MERGE_C R13, RZ, R60, RZ ;  /* 0x0000003cff0d723e */ /* 0x001fe400048060ff */
[----:B------:R-:W-:Y:S01]  /*48c0*/  F2FP.SATFINITE.E5M2.F32.PACK_AB_MERGE_C R57, RZ, R57, RZ ;  /* 0x00000039ff39723e */ /* 0x000fe200048060ff */
[----:B------:R-:W-:Y:S01]  /*48d0*/  @!P0 STG.E.U8 desc[UR16][R6.64+0x20], R59 ;  /* 0x0000203b06008986 */ /* 0x000fe2000c101110 */
[----:B-1----:R-:W-:Y:S02]  /*48e0*/  F2FP.SATFINITE.E5M2.F32.PACK_AB_MERGE_C R17, RZ, R58, RZ ;  /* 0x0000003aff11723e */ /* 0x002fe400048060ff */
[C---:B------:R-:W-:Y:S01]  /*48f0*/  ISETP.LT.OR P1, PT, R25.reuse, 0x9, !P1 ;  /* 0x000000091900780c */ /* 0x040fe20004f21670 */
[----:B------:R0:W-:Y:S01]  /*4900*/  @!P3 STG.E.U8 desc[UR16][R6.64+0x21], R13 ;  /* 0x0000210d0600b986 */ /* 0x0001e2000c101110 */
[----:B------:R-:W-:-:S02]  /*4910*/  ISETP.LT.OR P2, PT, R25, 0x9, !P2 ;  /* 0x000000091900780c */ /* 0x000fc40005741670 */
[C---:B------:R-:W-:Y:S01]  /*4920*/  ISETP.GE.AND P3, PT, R26.reuse, 0x31, PT ;  /* 0x000000311a00780c */ /* 0x040fe20003f66270 */
[----:B------:R-:W-:Y:S01]  /*4930*/  @!P6 STG.E.U8 desc[UR16][R8.64+0x28], R57 ;  /* 0x000028390800e986 */ /* 0x000fe2000c101110 */
[----:B------:R-:W-:Y:S02]  /*4940*/  ISETP.GE.AND P0, PT, R26, 0x32, PT ;  /* 0x000000321a00780c */ /* 0x000fe40003f06270 */
[----:B------:R-:W-:Y:S01]  /*4950*/  F2FP.SATFINITE.E5M2.F32.PACK_AB_MERGE_C R23, RZ, R23, RZ ;  /* 0x00000017ff17723e */ /* 0x000fe200048060ff */
[----:B------:R1:W-:Y:S01]  /*4960*/  @!P5 STG.E.U8 desc[UR16][R8.64+0x29], R17 ;  /* 0x000029110800d986 */ /* 0x0003e2000c101110 */
[C---:B------:R-:W-:Y:S02]  /*4970*/  ISETP.LT.OR P5, PT, R25.reuse, 0x1, !P3 ;  /* 0x000000011900780c */ /* 0x040fe40005fa1670 */
[----:B------:R-:W-:Y:S02]  /*4980*/  ISETP.LT.OR P6, PT, R25, 0x1, !P0 ;  /* 0x000000011900780c */ /* 0x000fe400047c1670 */
[----:B0-----:R-:W-:Y:S01]  /*4990*/  F2FP.SATFINITE.E5M2.F32.PACK_AB_MERGE_C R13, RZ, R56, RZ ;  /* 0x00000038ff0d723e */ /* 0x001fe200048060ff */
[----:B------:R-:W-:Y:S01]  /*49a0*/  @!P2 STG.E.U8 desc[UR16][R6.64+0x28], R23 ;  /* 0x000028170600a986 */ /* 0x000fe2000c101110 */
[----:B------:R-:W-:-:S02]  /*49b0*/  F2FP.SATFINITE.E5M2.F32.PACK_AB_MERGE_C R21, RZ, R21, RZ ;  /* 0x00000015ff15723e */ /* 0x000fc400048060ff */
[C---:B------:R-:W-:Y:S01]  /*49c0*/  ISETP.GE.AND P2, PT, R26.reuse, 0x3a, PT ;  /* 0x0000003a1a00780c */ /* 0x040fe20003f46270 */
[----:B------:R0:W-:Y:S01]  /*49d0*/  @!P1 STG.E.U8 desc[UR16][R6.64+0x29], R13 ;  /* 0x0000290d06009986 */ /* 0x0001e2000c101110 */
[C---:B------:R-:W-:Y:S02]  /*49e0*/  ISETP.LT.OR P1, PT, R25.reuse, 0x9, !P3 ;  /* 0x000000091900780c */ /* 0x040fe40005f21670 */
[----:B-1----:R-:W-:Y:S01]  /*49f0*/  F2FP.SATFINITE.E5M2.F32.PACK_AB_MERGE_C R17, RZ, R22, RZ ;  /* 0x00000016ff11723e */ /* 0x002fe200048060ff */
[----:B------:R-:W-:Y:S01]  /*4a00*/  @!P5 STG.E.U8 desc[UR16][R8.64+0x30], R21 ;  /* 0x000030150800d986 */ /* 0x000fe2000c101110 */
[----:B------:R-:W-:Y:S02]  /*4a10*/  ISETP.GE.AND P3, PT, R26, 0x39, PT ;  /* 0x000000391a00780c */ /* 0x000fe40003f66270 */
[C---:B------:R-:W-:Y:S01]  /*4a20*/  ISETP.LT.OR P0, PT, R25.reuse, 0x9, !P0 ;  /* 0x000000091900780c */ /* 0x040fe20004701670 */
[----:B------:R1:W-:Y:S01]  /*4a30*/  @!P6 STG.E.U8 desc[UR16][R8.64+0x31], R17 ;  /* 0x000031110800e986 */ /* 0x0003e2000c101110 */
[----:B------:R-:W-:-:S02]  /*4a40*/  ISETP.LT.OR P5, PT, R25, 0x1, !P3 ;  /* 0x000000011900780c */ /* 0x000fc40005fa1670 */
[C---:B------:R-:W-:Y:S02]  /*4a50*/  ISETP.LT.OR P6, PT, R25.reuse, 0x1, !P2 ;  /* 0x000000011900780c */ /* 0x040fe400057c1670 */
[C---:B------:R-:W-:Y:S02]  /*4a60*/  ISETP.LT.OR P3, PT, R25.reuse, 0x9, !P3 ;  /* 0x000000091900780c */ /* 0x040fe40005f61670 */
[----:B------:R-:W-:Y:S02]  /*4a70*/  ISETP.LT.OR P2, PT, R25, 0x9, !P2 ;  /* 0x000000091900780c */ /* 0x000fe40005741670 */
[----:B------:R-:W-:Y:S02]  /*4a80*/  F2FP.SATFINITE.E5M2.F32.PACK_AB_MERGE_C R19, RZ, R19, RZ ;  /* 0x00000013ff13723e */ /* 0x000fe400048060ff */
[----:B0-----:R-:W-:Y:S02]  /*4a90*/  F2FP.SATFINITE.E5M2.F32.PACK_AB_MERGE_C R13, RZ, R20, RZ ;  /* 0x00000014ff0d723e */ /* 0x001fe400048060ff */
[----:B------:R-:W-:Y:S01]  /*4aa0*/  F2FP.SATFINITE.E5M2.F32.PACK_AB_MERGE_C R15, RZ, R15, RZ ;  /* 0x0000000fff0f723e */ /* 0x000fe200048060ff */
[----:B------:R0:W-:Y:S01]  /*4ab0*/  @!P1 STG.E.U8 desc[UR16][R6.64+0x30], R19 ;  /* 0x0000301306009986 */ /* 0x0001e2000c101110 */
[----:B-1----:R-:W-:-:S02]  /*4ac0*/  F2FP.SATFINITE.E5M2.F32.PACK_AB_MERGE_C R17, RZ, R18, RZ ;  /* 0x00000012ff11723e */ /* 0x002fc400048060ff */
[----:B------:R-:W-:Y:S01]  /*4ad0*/  F2FP.SATFINITE.E5M2.F32.PACK_AB_MERGE_C R11, RZ, R11, RZ ;  /* 0x0000000bff0b723e */ /* 0x000fe200048060ff */
[----:B------:R0:W-:Y:S01]  /*4ae0*/  @!P0 STG.E.U8 desc[UR16][R6.64+0x31], R13 ;  /* 0x0000310d06008986 */ /* 0x0001e2000c101110 */
[----:B------:R-:W-:-:S03]  /*4af0*/  F2FP.SATFINITE.E5M2.F32.PACK_AB_MERGE_C R21, RZ, R14, RZ ;  /* 0x0000000eff15723e */ /* 0x000fc600048060ff */
[----:B------:R0:W-:Y:S04]  /*4b00*/  @!P5 STG.E.U8 desc[UR16][R8.64+0x38], R15 ;  /* 0x0000380f0800d986 */ /* 0x0001e8000c101110 */
[----:B------:R0:W-:Y:S04]  /*4b10*/  @!P6 STG.E.U8 desc[UR16][R8.64+0x39], R17 ;  /* 0x000039110800e986 */ /* 0x0001e8000c101110 */
[----:B------:R0:W-:Y:S04]  /*4b20*/  @!P3 STG.E.U8 desc[UR16][R6.64+0x38], R11 ;  /* 0x0000380b0600b986 */ /* 0x0001e8000c101110 */
[----:B------:R0:W-:Y:S02]  /*4b30*/  @!P2 STG.E.U8 desc[UR16][R6.64+0x39], R21 ;  /* 0x000039150600a986 */ /* 0x0001e4000c101110 */
.L_x_97:
[----:B------:R-:W-:Y:S05]  /*4b40*/  BSYNC B0 ;  /* 0x0000000000007941 */ /* 0x000fea0003800000 */
.L_x_31:
[----:B------:R-:W-:Y:S01]  /*4b50*/  ULDC UR6, c[0x0][0xc] ;  /* 0x0000030000067ab9 */ /* 0x000fe20000000800 */
[----:B------:R-:W-:Y:S01]  /*4b60*/  ULDC UR7, c[0x0][0x10] ;  /* 0x0000040000077ab9 */ /* 0x000fe20000000800 */
[----:B0-----:R-:W0:Y:S01]  /*4b70*/  LDC R9, c[0x0][0x14] ;  /* 0x00000500ff097b82 */ /* 0x001e220000000800 */
[----:B------:R-:W-:Y:S01]  /*4b80*/  UIMAD.WIDE.U32 UR6, UR6, UR7, URZ ;  /* 0x00000007060672a5 */ /* 0x000fe2000f8e003f */
[----:B------:R-:W-:Y:S02]  /*4b90*/  IMAD.MOV.U32 R6, RZ, RZ, R0 ;  /* 0x000000ffff067224 */ /* 0x000fe400078e0000 */
[----:B------:R-:W-:Y:S02]  /*4ba0*/  IMAD.MOV.U32 R7, RZ, RZ, R5 ;  /* 0x000000ffff077224 */ /* 0x000fe400078e0005 */
[----:B------:R-:W-:Y:S02]  /*4bb0*/  IMAD.MOV.U32 R12, RZ, RZ, -0x1 ;  /* 0xffffffffff0c7424 */ /* 0x000fe400078e00ff */
[----:B------:R-:W-:-:S02]  /*4bc0*/  IMAD.MOV.U32 R69, RZ, RZ, -0x1 ;  /* 0xffffffffff457424 */ /* 0x000fc400078e00ff */
[----:B0-----:R-:W-:-:S04]  /*4bd0*/  IMAD.WIDE.U32 R6, R9, UR6, R6 ;  /* 0x0000000609067c25 */ /* 0x001fc8000f8e0006 */
[----:B------:R-:W-:Y:S01]  /*4be0*/  IMAD R5, R9, UR7, RZ ;  /* 0x0000000709057c24 */ /* 0x000fe2000f8e02ff */
[----:B------:R-:W-:Y:S01]  /*4bf0*/  ULDC.64 UR6, c[0x0][0x650] ;  /* 0x0001940000067ab9 */ /* 0x000fe20000000a00 */
[----:B------:R-:W-:Y:S01]  /*4c00*/  IMAD.MOV.U32 R0, RZ, RZ, R6 ;  /* 0x000000ffff007224 */ /* 0x000fe200078e0006 */
[----:B------:R-:W-:Y:S01]  /*4c10*/  ISETP.GE.U32.AND P0, PT, R6, UR6, PT ;  /* 0x0000000606007c0c */ /* 0x000fe2000bf06070 */
[----:B------:R-:W-:Y:S01]  /*4c20*/  IMAD.IADD R5, R7, 0x1, R5 ;  /* 0x0000000107057824 */ /* 0x000fe200078e0205 */
[----:B------:R-:W-:-:S04]  /*4c30*/  PRMT R7, RZ, 0x7610, R7 ;  /* 0x00007610ff077816 */ /* 0x000fc80000000007 */
[----:B------:R-:W-:-:S13]  /*4c40*/  ISETP.GE.U32.AND.EX P0, PT, R5, UR7, PT, P0 ;  /* 0x0000000705007c0c */ /* 0x000fda000bf06100 */
[----:B------:R-:W-:Y:S05]  /*4c50*/  @P0 BRA `(.L_x_98) ;  /* 0x0000000400640947 */ /* 0x000fea0003800000 */
[----:B------:R-:W0:Y:S01]  /*4c60*/  S2R R20, SR_CTAID.X ;  /* 0x0000000000147919 */ /* 0x000e220000002500 */
[----:B------:R-:W0:Y:S01]  /*4c70*/  LDC.64 R14, c[0x0][0x628] ;  /* 0x00018a00ff0e7b82 */ /* 0x000e220000000a00 */
[----:B------:R-:W-:Y:S01]  /*4c80*/  ULDC UR6, c[0x0][0x150] ;  /* 0x0000540000067ab9 */ /* 0x000fe20000000800 */
[----:B------:R-:W-:Y:S01]  /*4c90*/  IMAD.MOV.U32 R12, RZ, RZ, R0 ;  /* 0x000000ffff0c7224 */ /* 0x000fe200078e0000 */
[----:B------:R-:W0:Y:S01]  /*4ca0*/  S2R R22, SR_CTAID.Y ;  /* 0x0000000000167919 */ /* 0x000e220000002600 */
[----:B------:R-:W-:-:S04]  /*4cb0*/  IMAD.MOV.U32 R13, RZ, RZ, R5 ;  /* 0x000000ffff0d7224 */ /* 0x000fc800078e0005 */
[----:B------:R-:W0:Y:S08]  /*4cc0*/  LDC R23, c[0x0][0x144] ;  /* 0x00005100ff177b82 */ /* 0x000e300000000800 */
[----:B-1234-:R-:W1:Y:S08]  /*4cd0*/  LDC R16, c[0x0][0x630] ;  /* 0x00018c00ff107b82 */ /* 0x01ee700000000800 */
[----:B------:R-:W2:Y:S01]  /*4ce0*/  LDC.64 R18, c[0x0][0x620] ;  /* 0x00018800ff127b82 */ /* 0x000ea20000000a00 */
[----:B0-----:R-:W-:-:S04]  /*4cf0*/  ISETP.NE.U32.AND P0, PT, R14, RZ, PT ;  /* 0x000000ff0e00720c */ /* 0x001fc80003f05070 */
[----:B------:R-:W-:Y:S02]  /*4d00*/  ISETP.NE.AND.EX P0, PT, R15, RZ, PT, P0 ;  /* 0x000000ff0f00720c */ /* 0x000fe40003f05300 */
[----:B------:R-:W-:-:S05]  /*4d10*/  I2FP.F32.U32 R6, R20 ;  /* 0x0000001400067245 */ /* 0x000fca0000201000 */
[----:B------:R-:W-:-:S04]  /*4d20*/  FMUL R6, R6, UR6 ;  /* 0x0000000606067c20 */ /* 0x000fc80008400000 */
[----:B------:R0:W3:Y:S02]  /*4d30*/  F2I.U32.TRUNC.NTZ R21, R6 ;  /* 0x0000000600157305 */ /* 0x0000e4000020f000 */
[----:B-1----:R-:W-:Y:S05]  /*4d40*/  @!P0 BRA `(.L_x_99) ;  /* 0x0000000000288947 */ /* 0x002fea0003800000 */
[----:B------:R-:W1:Y:S02]  /*4d50*/  LDC R7, c[0x0][0x634] ;  /* 0x00018d00ff077b82 */ /* 0x000e640000000800 */
[----:B-1----:R-:W-:-:S05]  /*4d60*/  IADD3 R11, P0, R0, R7, RZ ;  /* 0x00000007000b7210 */ /* 0x002fca0007f1e0ff */
[----:B------:R-:W-:-:S04]  /*4d70*/  IMAD.X R17, RZ, RZ, R5, P0 ;  /* 0x000000ffff117224 */ /* 0x000fc800000e0605 */
[----:B0-----:R-:W-:-:S04]  /*4d80*/  IMAD.WIDE.U32 R6, R17, R14, RZ ;  /* 0x0000000e11067225 */ /* 0x001fc800078e00ff */
[----:B-----5:R-:W-:-:S04]  /*4d90*/  IMAD.WIDE.U32 R8, P0, R11, R15, R6 ;  /* 0x0000000f0b087225 */ /* 0x020fc80007800006 */
[----:B------:R-:W-:-:S04]  /*4da0*/  IMAD.WIDE.U32 R6, R11, R14, RZ ;  /* 0x0000000e0b067225 */ /* 0x000fc800078e00ff */
[----:B------:R-:W-:Y:S01]  /*4db0*/  IMAD.X R13, RZ, RZ, RZ, P0 ;  /* 0x000000ffff0d7224 */ /* 0x000fe200000e06ff */
[----:B------:R-:W-:Y:S01]  /*4dc0*/  IADD3 RZ, P0, R7, R8, RZ ;  /* 0x0000000807ff7210 */ /* 0x000fe20007f1e0ff */
[----:B------:R-:W-:-:S04]  /*4dd0*/  IMAD.MOV.U32 R12, RZ, RZ, R9 ;  /* 0x000000ffff0c7224 */ /* 0x000fc800078e0009 */
[----:B------:R-:W-:-:S08]  /*4de0*/  IMAD.WIDE.U32.X R12, R17, R15, R12, P0 ;  /* 0x0000000f110c7225 */ /* 0x000fd000000e040c */
.L_x_99:
[-CC-:B------:R-:W-:Y:S01]  /*4df0*/  SHF.R.U64 R69, R12, R16.reuse, R13.reuse ;  /* 0x000000100c457219 */ /* 0x180fe2000000120d */
[----:B------:R-:W1:Y:S01]  /*4e00*/  LDC.64 R28, c[0x0][0x640] ;  /* 0x00019000ff1c7b82 */ /* 0x000e620000000a00 */
[----:B0-----:R-:W-:Y:S01]  /*4e10*/  SHF.R.U32.HI R6, RZ, R16, R13 ;  /* 0x00000010ff067219 */ /* 0x001fe2000001160d */
[----:B---3--:R-:W-:Y:S01]  /*4e20*/  IMAD.MOV R21, RZ, RZ, -R21 ;  /* 0x000000ffff157224 */ /* 0x008fe200078e0a15 */
[----:B------:R-:W-:Y:S01]  /*4e30*/  IADD3 R9, P0, RZ, -R69, RZ ;  /* 0x80000045ff097210 */ /* 0x000fe20007f1e0ff */
[----:B------:R-:W-:Y:S01]  /*4e40*/  ULDC UR6, c[0x0][0x154] ;  /* 0x0000550000067ab9 */ /* 0x000fe20000000800 */
[----:B------:R-:W-:Y:S02]  /*4e50*/  IMAD.MOV.U32 R11, RZ, RZ, 0x1 ;  /* 0x00000001ff0b7424 */ /* 0x000fe400078e00ff */
[----:B------:R-:W-:Y:S01]  /*4e60*/  IMAD R21, R23, R21, R20 ;  /* 0x0000001517157224 */ /* 0x000fe200078e0214 */
[----:B------:R-:W0:Y:S01]  /*4e70*/  LDC R12, c[0x0][0x618] ;  /* 0x00018600ff0c7b82 */ /* 0x000e220000000800 */
[----:B------:R-:W-:-:S02]  /*4e80*/  IMAD.X R7, RZ, RZ, ~R6, P0 ;  /* 0x000000ffff077224 */ /* 0x000fc400000e0e06 */
[----:B------:R-:W-:Y:S02]  /*4e90*/  IMAD.MOV.U32 R6, RZ, RZ, R0 ;  /* 0x000000ffff067224 */ /* 0x000fe400078e0000 */
[-C--:B--2--5:R-:W-:Y:S02]  /*4ea0*/  IMAD R8, R7, R18.reuse, RZ ;  /* 0x0000001207087224 */ /* 0x0a4fe400078e02ff */
[----:B------:R-:W-:Y:S01]  /*4eb0*/  IMAD.MOV.U32 R7, RZ, RZ, R5 ;  /* 0x000000ffff077224 */ /* 0x000fe200078e0005 */
[----:B------:R-:W2:Y:S01]  /*4ec0*/  LDC R24, c[0x0][0x608] ;  /* 0x00018200ff187b82 */ /* 0x000ea20000000800 */
[----:B------:R-:W-:-:S04]  /*4ed0*/  IMAD.WIDE.U32 R6, R9, R18, R6 ;  /* 0x0000001209067225 */ /* 0x000fc800078e0006 */
[----:B------:R-:W-:-:S03]  /*4ee0*/  IMAD R9, R9, R19, R8 ;  /* 0x0000001309097224 */ /* 0x000fc600078e0208 */
[----:B------:R-:W3:Y:S01]  /*4ef0*/  LDC R26, c[0x0][0x658] ;  /* 0x00019600ff1a7b82 */ /* 0x000ee20000000800 */
[----:B------:R-:W-:Y:S01]  /*4f00*/  I2FP.F32.U32 R8, R22 ;  /* 0x0000001600087245 */ /* 0x000fe20000201000 */
[----:B------:R-:W-:Y:S01]  /*4f10*/  IMAD.IADD R7, R7, 0x1, R9 ;  /* 0x0000000107077824 */ /* 0x000fe200078e0209 */
[----:B-1----:R-:W-:Y:S01]  /*4f20*/  ISETP.NE.U32.AND P0, PT, R28, RZ, PT ;  /* 0x000000ff1c00720c */ /* 0x002fe20003f05070 */
[----:B------:R-:W-:Y:S02]  /*4f30*/  IMAD.MOV.U32 R9, RZ, RZ, -0x1 ;  /* 0xffffffffff097424 */ /* 0x000fe400078e00ff */
[----:B------:R-:W-:Y:S02]  /*4f40*/  FMUL R8, R8, UR6 ;  /* 0x0000000608087c20 */ /* 0x000fe40008400000 */
[----:B------:R-:W1:Y:S01]  /*4f50*/  LDC R19, c[0x0][0x148] ;  /* 0x00005200ff137b82 */ /* 0x000e620000000800 */
[----:B0-----:R-:W-:Y:S01]  /*4f60*/  SHF.R.U64 R16, R6, R12, R7 ;  /* 0x0000000c06107219 */ /* 0x001fe20000001207 */
[----:B------:R0:W4:Y:S01]  /*4f70*/  F2I.U32.TRUNC.NTZ R17, R8 ;  /* 0x0000000800117305 */ /* 0x000122000020f000 */
[----:B------:R-:W-:-:S02]  /*4f80*/  ISETP.NE.AND.EX P0, PT, R29, RZ, PT, P0 ;  /* 0x000000ff1d00720c */ /* 0x000fc40003f05300 */
[----:B------:R-:W-:-:S03]  /*4f90*/  SHF.R.U32.HI R7, RZ, R12, R7 ;  /* 0x0000000cff077219 */ /* 0x000fc60000011607 */
[----:B------:R-:W0:Y:S01]  /*4fa0*/  LDC R20, c[0x0][0x600] ;  /* 0x00018000ff147b82 */ /* 0x000e220000000800 */
[-CC-:B--2---:R-:W-:Y:S02]  /*4fb0*/  SHF.R.U64 R14, R16, R24.reuse, R7.reuse ;  /* 0x00000018100e7219 */ /* 0x184fe40000001207 */
[----:B------:R-:W-:-:S05]  /*4fc0*/  SHF.R.U32.HI R7, RZ, R24, R7 ;  /* 0x00000018ff077219 */ /* 0x000fca0000011607 */
[----:B------:R-:W2:Y:S01]  /*4fd0*/  LDC R25, c[0x0][0x648] ;  /* 0x00019200ff197b82 */ /* 0x000ea20000000800 */
[-CC-:B---3--:R-:W-:Y:S02]  /*4fe0*/  SHF.R.U64 R18, R14, R26.reuse, R7.reuse ;  /* 0x0000001a0e127219 */ /* 0x188fe40000001207 */
[-C--:B------:R-:W-:Y:S02]  /*4ff0*/  SHF.L.U32 R9, R9, R26.reuse, RZ ;  /* 0x0000001a09097219 */ /* 0x080fe400000006ff */
[-C--:B------:R-:W-:Y:S01]  /*5000*/  SHF.R.U32.HI R7, RZ, R26.reuse, R7 ;  /* 0x0000001aff077219 */ /* 0x080fe20000011607 */
[----:B------:R-:W-:Y:S01]  /*5010*/  IMAD.MOV.U32 R6, RZ, RZ, R18 ;  /* 0x000000ffff067224 */ /* 0x000fe200078e0012 */
[----:B------:R-:W-:Y:S01]  /*5020*/  SHF.L.U32 R24, R11, R26, RZ ;  /* 0x0000001a0b187219 */ /* 0x000fe200000006ff */
[----:B------:R-:W3:Y:S01]  /*5030*/  LDC R27, c[0x0][0x638] ;  /* 0x00018e00ff1b7b82 */ /* 0x000ee20000000800 */
[----:B------:R-:W-:-:S07]  /*5040*/  LOP3.LUT R23, RZ, R9, RZ, 0x33, !PT ;  /* 0x00000009ff177212 */ /* 0x000fce00078e33ff */
[----:B------:R-:W0:Y:S01]  /*5050*/  LDC R30, c[0x0][0x610] ;  /* 0x00018400ff1e7b82 */ /* 0x000e220000000800 */
[----:B----4-:R-:W-:Y:S05]  /*5060*/  @!P0 BRA `(.L_x_100) ;  /* 0x0000000000288947 */ /* 0x010fea0003800000 */
[----:B------:R-:W4:Y:S02]  /*5070*/  LDC R11, c[0x0][0x64c] ;  /* 0x00019300ff0b7b82 */ /* 0x000f240000000800 */
[----:B----4-:R-:W-:-:S05]  /*5080*/  IADD3 R11, P0, R18, R11, RZ ;  /* 0x0000000b120b7210 */ /* 0x010fca0007f1e0ff */
[----:B------:R-:W-:-:S04]  /*5090*/  IMAD.X R15, RZ, RZ, R7, P0 ;  /* 0x000000ffff0f7224 */ /* 0x000fc800000e0607 */
[----:B------:R-:W-:-:S04]  /*50a0*/  IMAD.WIDE.U32 R6, R15, R28, RZ ;  /* 0x0000001c0f067225 */ /* 0x000fc800078e00ff */
[----:B0-----:R-:W-:-:S04]  /*50b0*/  IMAD.WIDE.U32 R8, P0, R11, R29, R6 ;  /* 0x0000001d0b087225 */ /* 0x001fc80007800006 */
[----:B------:R-:W-:-:S04]  /*50c0*/  IMAD.WIDE.U32 R6, R11, R28, RZ ;  /* 0x0000001c0b067225 */ /* 0x000fc800078e00ff */
[----:B------:R-:W-:Y:S01]  /*50d0*/  IMAD.X R13, RZ, RZ, RZ, P0 ;  /* 0x000000ffff0d7224 */ /* 0x000fe200000e06ff */
[----:B------:R-:W-:Y:S01]  /*50e0*/  IADD3 RZ, P0, R7, R8, RZ ;  /* 0x0000000807ff7210 */ /* 0x000fe20007f1e0ff */
[----:B------:R-:W-:-:S04]  /*50f0*/  IMAD.MOV.U32 R12, RZ, RZ, R9 ;  /* 0x000000ffff0c7224 */ /* 0x000fc800078e0009 */
[----:B------:R-:W-:-:S08]  /*5100*/  IMAD.WIDE.U32.X R6, R15, R29, R12, P0 ;  /* 0x0000001d0f067225 */ /* 0x000fd000000e040c */
.L_x_100:
[----:B--2---:R-:W-:Y:S01]  /*5110*/  SHF.R.U64 R6, R6, R25, R7 ;  /* 0x0000001906067219 */ /* 0x004fe20000001207 */
[----:B0-----:R-:W-:Y:S01]  /*5120*/  VIADD R11, R20, 0xffffffff ;  /* 0xffffffff140b7836 */ /* 0x001fe20000000000 */
[----:B------:R-:W-:Y:S01]  /*5130*/  LOP3.LUT R9, R14, R23, RZ, 0xc0, !PT ;  /* 0x000000170e097212 */ /* 0x000fe200078ec0ff */
[----:B------:R-:W-:Y:S02]  /*5140*/  IMAD.MOV R17, RZ, RZ, -R17 ;  /* 0x000000ffff117224 */ /* 0x000fe400078e0a11 */
[----:B------:R-:W-:Y:S02]  /*5150*/  IMAD.MOV R7, RZ, RZ, -R6 ;  /* 0x000000ffff077224 */ /* 0x000fe400078e0a06 */
[----:B------:R-:W-:Y:S01]  /*5160*/  IMAD R24, R24, R6, R9 ;  /* 0x0000000618187224 */ /* 0x000fe200078e0209 */
[----:B------:R-:W-:Y:S01]  /*5170*/  LOP3.LUT R9, R16, R11, RZ, 0xc0, !PT ;  /* 0x0000000b10097212 */ /* 0x000fe200078ec0ff */
[----:B-1----:R-:W-:Y:S02]  /*5180*/  @P4 IMAD R21, R19, R17, R22 ;  /* 0x0000001113154224 */ /* 0x002fe400078e0216 */
[----:B---3--:R-:W-:-:S02]  /*5190*/  IMAD R6, R7, R27, R18 ;  /* 0x0000001b07067224 */ /* 0x008fc400078e0212 */
[----:B------:R-:W-:Y:S02]  /*51a0*/  IMAD R24, R24, R30, R21 ;  /* 0x0000001e18187224 */ /* 0x000fe400078e0215 */
[----:B------:R-:W-:Y:S02]  /*51b0*/  IMAD R9, R6, R20, R9 ;  /* 0x0000001406097224 */ /* 0x000fe400078e0209 */
[----:B------:R-:W-:-:S03]  /*51c0*/  IMAD.MOV.U32 R7, RZ, RZ, 0x1 ;  /* 0x00000001ff077424 */ /* 0x000fc600078e00ff */
[----:B------:R-:W-:Y:S02]  /*51d0*/  SEL R12, R9, R24, !P4 ;  /* 0x00000018090c7207 */ /* 0x000fe40006000000 */
[----:B------:R-:W-:-:S07]  /*51e0*/  SEL R24, R24, R9, !P4 ;  /* 0x0000000918187207 */ /* 0x000fce0006000000 */
.L_x_98:
[----:B------:R-:W-:Y:S01]  /*51f0*/  LOP3.LUT P0, RZ, R7, 0xff, RZ, 0xc0, !PT ;  /* 0x000000ff07ff7812 */ /* 0x000fe2000780c0ff */
[----:B-1234-:R-:W-:-:S12]  /*5200*/  IMAD.MOV.U32 R16, RZ, RZ, R24 ;  /* 0x000000ffff107224 */ /* 0x01efd800078e0018 */
[----:B------:R-:W-:Y:S05]  /*5210*/  @P0 BRA `(.L_x_101) ;  /* 0xffffffbc00400947 */ /* 0x000fea000383ffff */
[----:B------:R-:W-:Y:S05]  /*5220*/  EXIT ;  /* 0x000000000000794d */ /* 0x000fea0003800000 */
.L_x_3:
[----:B0-----:R-:W-:Y:S01]  /*5230*/  ULDC.64 UR4, c[0x0][0x650] ;  /* 0x0001940000047ab9 */ /* 0x001fe20000000a00 */
        /* <DEDUP_REMOVED lines=25> */
.L_x_103:
[-CC-:B------:R-:W-:Y:S01]  /*53d0*/  SHF.R.U64 R16, R14, R18.reuse, R15.reuse ;  /* 0x000000120e107219 */ /* 0x180fe2000000120f */
[----:B------:R-:W0:Y:S01]  /*53e0*/  LDC R22, c[0x0][0x618] ;  /* 0x00018600ff167b82 */ /* 0x000e220000000800 */
[----:B------:R-:W-:Y:S01]  /*53f0*/  SHF.R.U32.HI R7, RZ, R18, R15 ;  /* 0x00000012ff077219 */ /* 0x000fe2000001160f */
[----:B------:R-:W-:Y:S01]  /*5400*/  ULDC UR4, c[0x0][0x150] ;  /* 0x0000540000047ab9 */ /* 0x000fe20000000800 */
[----:B------:R-:W-:Y:S01]  /*5410*/  IADD3 R9, P0, RZ, -R16, RZ ;  /* 0x80000010ff097210 */ /* 0x000fe20007f1e0ff */
[----:B------:R-:W-:Y:S01]  /*5420*/  IMAD.MOV.U32 R10, RZ, RZ, R0 ;  /* 0x000000ffff0a7224 */ /* 0x000fe200078e0000 */
[----:B------:R-:W-:Y:S01]  /*5430*/  I2FP.F32.U32 R12, R6 ;  /* 0x00000006000c7245 */ /* 0x000fe20000201000 */
[----:B------:R-:W-:Y:S02]  /*5440*/  IMAD.MOV.U32 R11, RZ, RZ, R5 ;  /* 0x000000ffff0b7224 */ /* 0x000fe400078e0005 */
[----:B------:R-:W1:Y:S01]  /*5450*/  LDC.64 R24, c[0x0][0x640] ;  /* 0x00019000ff187b82 */ /* 0x000e620000000a00 */
[----:B------:R-:W-:-:S02]  /*5460*/  IMAD.X R7, RZ, RZ, ~R7, P0 ;  /* 0x000000ffff077224 */ /* 0x000fc400000e0e07 */
[----:B------:R-:W-:Y:S01]  /*5470*/  FMUL R13, R12, UR4 ;  /* 0x000000040c0d7c20 */ /* 0x000fe20008400000 */
[----:B------:R-:W-:Y:S01]  /*5480*/  IMAD.WIDE.U32 R10, R9, R20, R10 ;  /* 0x00000014090a7225 */ /* 0x000fe200078e000a */
[----:B------:R-:W-:-:S03]  /*5490*/  ULDC UR4, c[0x0][0x154] ;  /* 0x0000550000047ab9 */ /* 0x000fc60000000800 */
[----:B------:R-:W-:Y:S01]  /*54a0*/  IMAD R12, R7, R20, RZ ;  /* 0x00000014070c7224 */ /* 0x000fe200078e02ff */
[----:B------:R-:W2:Y:S01]  /*54b0*/  LDC R15, c[0x0][0x144] ;  /* 0x00005100ff0f7b82 */ /* 0x000ea20000000800 */
[----:B------:R-:W3:Y:S02]  /*54c0*/  F2I.U32.TRUNC.NTZ R13, R13 ;  /* 0x0000000d000d7305 */ /* 0x000ee4000020f000 */
[----:B------:R-:W-:Y:S02]  /*54d0*/  IMAD R7, R9, R21, R12 ;  /* 0x0000001509077224 */ /* 0x000fe400078e020c */
[----:B------:R-:W-:Y:S02]  /*54e0*/  IMAD.MOV.U32 R12, RZ, RZ, 0x1 ;  /* 0x00000001ff0c7424 */ /* 0x000fe400078e00ff */
[----:B------:R-:W-:Y:S01]  /*54f0*/  IMAD.IADD R7, R11, 0x1, R7 ;  /* 0x000000010b077824 */ /* 0x000fe200078e0207 */
[----:B------:R-:W4:Y:S04]  /*5500*/  LDC R18, c[0x0][0x608] ;  /* 0x00018200ff127b82 */ /* 0x000f280000000800 */
[----:B0-----:R-:W-:-:S02]  /*5510*/  SHF.R.U64 R14, R10, R22, R7 ;  /* 0x000000160a0e7219 */ /* 0x001fc40000001207 */
[----:B------:R-:W-:Y:S02]  /*5520*/  I2FP.F32.U32 R10, R8 ;  /* 0x00000008000a7245 */ /* 0x000fe40000201000 */
[----:B------:R-:W0:Y:S01]  /*5530*/  LDC R23, c[0x0][0x658] ;  /* 0x00019600ff177b82 */ /* 0x000e220000000800 */
[----:B-1----:R-:W-:Y:S01]  /*5540*/  ISETP.NE.U32.AND P0, PT, R24, RZ, PT ;  /* 0x000000ff1800720c */ /* 0x002fe20003f05070 */
[----:B---3--:R-:W-:Y:S01]  /*5550*/  IMAD.MOV R9, RZ, RZ, -R13 ;  /* 0x000000ffff097224 */ /* 0x008fe200078e0a0d */
[----:B------:R-:W-:Y:S01]  /*5560*/  SHF.R.U32.HI R7, RZ, R22, R7 ;  /* 0x00000016ff077219 */ /* 0x000fe20000011607 */
[----:B------:R-:W-:Y:S01]  /*5570*/  FMUL R10, R10, UR4 ;  /* 0x000000040a0a7c20 */ /* 0x000fe20008400000 */
[----:B------:R-:W-:-:S03]  /*5580*/  ISETP.NE.AND.EX P0, PT, R25, RZ, PT, P0 ;  /* 0x000000ff1900720c */ /* 0x000fc60003f05300 */
[----:B------:R-:W1:Y:S01]  /*5590*/  LDC R21, c[0x0][0x148] ;  /* 0x00005200ff157b82 */ /* 0x000e620000000800 */
[----:B--2---:R-:W-:Y:S01]  /*55a0*/  IMAD R22, R15, R9, R6 ;  /* 0x000000090f167224 */ /* 0x004fe200078e0206 */
[----:B------:R2:W3:Y:S06]  /*55b0*/  F2I.U32.TRUNC.NTZ R19, R10 ;  /* 0x0000000a00137305 */ /* 0x0004ec000020f000 */
[----:B------:R-:W1:Y:S01]  /*55c0*/  LDC R20, c[0x0][0x600] ;  /* 0x00018000ff147b82 */ /* 0x000e620000000800 */
[-CC-:B----4-:R-:W-:Y:S02]  /*55d0*/  SHF.R.U64 R17, R14, R18.reuse, R7.reuse ;  /* 0x000000120e117219 */ /* 0x190fe40000001207 */
[----:B------:R-:W-:Y:S01]  /*55e0*/  SHF.R.U32.HI R6, RZ, R18, R7 ;  /* 0x00000012ff067219 */ /* 0x000fe20000011607 */
[----:B------:R-:W-:-:S04]  /*55f0*/  IMAD.MOV.U32 R18, RZ, RZ, -0x1 ;  /* 0xffffffffff127424 */ /* 0x000fc800078e00ff */
[----:B------:R-:W4:Y:S01]  /*5600*/  LDC R26, c[0x0][0x648] ;  /* 0x00019200ff1a7b82 */ /* 0x000f220000000800 */
[-C--:B0-----:R-:W-:Y:S02]  /*5610*/  SHF.L.U32 R9, R18, R23.reuse, RZ ;  /* 0x0000001712097219 */ /* 0x081fe400000006ff */
[-CC-:B------:R-:W-:Y:S02]  /*5620*/  SHF.R.U64 R18, R17, R23.reuse, R6.reuse ;  /* 0x0000001711127219 */ /* 0x180fe40000001206 */
[-C--:B------:R-:W-:Y:S02]  /*5630*/  SHF.R.U32.HI R7, RZ, R23.reuse, R6 ;  /* 0x00000017ff077219 */ /* 0x080fe40000011606 */
[----:B------:R-:W-:Y:S01]  /*5640*/  SHF.L.U32 R23, R12, R23, RZ ;  /* 0x000000170c177219 */ /* 0x000fe200000006ff */
[----:B------:R-:W0:Y:S01]  /*5650*/  LDC R27, c[0x0][0x638] ;  /* 0x00018e00ff1b7b82 */ /* 0x000e220000000800 */
[----:B------:R-:W-:Y:S01]  /*5660*/  LOP3.LUT R28, RZ, R9, RZ, 0x33, !PT ;  /* 0x00000009ff1c7212 */ /* 0x000fe200078e33ff */
[----:B------:R-:W-:-:S06]  /*5670*/  IMAD.MOV.U32 R6, RZ, RZ, R18 ;  /* 0x000000ffff067224 */ /* 0x000fcc00078e0012 */
[----:B------:R-:W0:Y:S01]  /*5680*/  LDC R29, c[0x0][0x610] ;  /* 0x00018400ff1d7b82 */ /* 0x000e220000000800 */
[----:B--23--:R-:W-:Y:S05]  /*5690*/  @!P0 BRA `(.L_x_104) ;  /* 0x0000000000288947 */ /* 0x00cfea0003800000 */
[----:B------:R-:W2:Y:S02]  /*56a0*/  LDC R9, c[0x0][0x64c] ;  /* 0x00019300ff097b82 */ /* 0x000ea40000000800 */
[----:B--2---:R-:W-:-:S05]  /*56b0*/  IADD3 R9, P0, R18, R9, RZ ;  /* 0x0000000912097210 */ /* 0x004fca0007f1e0ff */
        /* <DEDUP_REMOVED lines=8> */
.L_x_104:
[----:B----4-:R-:W-:Y:S01]  /*5740*/  SHF.R.U64 R7, R6, R26, R7 ;  /* 0x0000001a06077219 */ /* 0x010fe20000001207 */
[----:B-1----:R-:W-:Y:S01]  /*5750*/  VIADD R11, R20, 0xffffffff ;  /* 0xffffffff140b7836 */ /* 0x002fe20000000000 */
[----:B------:R-:W-:Y:S01]  /*5760*/  LOP3.LUT R6, R17, R28, RZ, 0xc0, !PT ;  /* 0x0000001c11067212 */ /* 0x000fe200078ec0ff */
[----:B------:R-:W-:Y:S02]  /*5770*/  IMAD.MOV R19, RZ, RZ, -R19 ;  /* 0x000000ffff137224 */ /* 0x000fe400078e0a13 */
[----:B------:R-:W-:Y:S01]  /*5780*/  IMAD.MOV R9, RZ, RZ, -R7 ;  /* 0x000000ffff097224 */ /* 0x000fe200078e0a07 */
[----:B------:R-:W-:Y:S01]  /*5790*/  LOP3.LUT R11, R14, R11, RZ, 0xc0, !PT ;  /* 0x0000000b0e0b7212 */ /* 0x000fe200078ec0ff */
[----:B------:R-:W-:Y:S02]  /*57a0*/  @P4 IMAD R22, R21, R19, R8 ;  /* 0x0000001315164224 */ /* 0x000fe400078e0208 */
[----:B------:R-:W-:Y:S02]  /*57b0*/  IMAD R7, R23, R7, R6 ;  /* 0x0000000717077224 */ /* 0x000fe400078e0206 */
[----:B0-----:R-:W-:-:S02]  /*57c0*/  IMAD R6, R9, R27, R18 ;  /* 0x0000001b09067224 */ /* 0x001fc400078e0212 */
[----:B------:R-:W-:Y:S02]  /*57d0*/  IMAD R14, R7, R29, R22 ;  /* 0x0000001d070e7224 */ /* 0x000fe400078e0216 */
[----:B------:R-:W-:Y:S02]  /*57e0*/  IMAD R7, R6, R20, R11 ;  /* 0x0000001406077224 */ /* 0x000fe400078e020b */
[----:B------:R-:W-:Y:S02]  /*57f0*/  IMAD.MOV.U32 R10, RZ, RZ, 0x1 ;  /* 0x00000001ff0a7424 */ /* 0x000fe400078e00ff */
[----:B------:R-:W-:Y:S01]  /*5800*/  IMAD.MOV.U32 R9, RZ, RZ, R16 ;  /* 0x000000ffff097224 */ /* 0x000fe200078e0010 */
[----:B------:R-:W-:Y:S02]  /*5810*/  SEL R17, R7, R14, !P4 ;  /* 0x0000000e07117207 */ /* 0x000fe40006000000 */
[----:B------:R-:W-:-:S07]  /*5820*/  SEL R14, R14, R7, !P4 ;  /* 0x000000070e0e7207 */ /* 0x000fce0006000000 */
.L_x_102:
[----:B------:R-:W-:-:S08]  /*5830*/  NOP ;  /* 0x0000000000007918 */ /* 0x000fd00000000000 */
[----:B------:R-:W0:-:S00]  /*5840*/  USETMAXREG.DEALLOC.CTAPOOL 0x28 ;  /* 0x00000028000079c8 */ /* 0x000e0000080e0500 */
[----:B0-----:R-:W-:-:S13]  /*5850*/  ISETP.NE.AND P0, PT, R3, RZ, PT ;  /* 0x000000ff0300720c */ /* 0x001fda0003f05270 */
[----:B------:R-:W-:Y:S05]  /*5860*/  @P0 EXIT ;  /* 0x000000000000094d */ /* 0x000fea0003800000 */
[----:B------:R-:W-:Y:S01]  /*5870*/  LOP3.LUT P0, RZ, R10, 0xff, RZ, 0xc0, !PT ;  /* 0x000000ff0aff7812 */ /* 0x000fe2000780c0ff */
[----:B------:R-:W-:Y:S02]  /*5880*/  IMAD.MOV.U32 R10, RZ, RZ, 0x1 ;  /* 0x00000001ff0a7424 */ /* 0x000fe400078e00ff */
[----:B------:R-:W-:-:S10]  /*5890*/  IMAD.MOV.U32 R13, RZ, RZ, RZ ;  /* 0x000000ffff0d7224 */ /* 0x000fd400078e00ff */
[----:B------:R-:W-:Y:S05]  /*58a0*/  @!P0 BRA `(.L_x_105) ;  /* 0x0000000c00388947 */ /* 0x000fea0003800000 */
[----:B------:R-:W0:Y:S01]  /*58b0*/  LDC R3, c[0x0][0x28c] ;  /* 0x0000a300ff037b82 */ /* 0x000e220000000800 */
[----:B------:R-:W-:Y:S01]  /*58c0*/  ULDC UR5, c[0x0][0x600] ;  /* 0x0001800000057ab9 */ /* 0x000fe20000000800 */
[----:B------:R-:W-:Y:S01]  /*58d0*/  ULDC UR4, c[0x0][0xc] ;  /* 0x0000030000047ab9 */ /* 0x000fe20000000800 */
[----:B------:R-:W-:Y:S01]  /*58e0*/  UIADD3 UR16, UR5, -0x1, URZ ;  /* 0xffffffff05107890 */ /* 0x000fe2000fffe03f */
[C---:B------:R-:W-:Y:S01]  /*58f0*/  LOP3.LUT P2, RZ, R2.reuse, 0x7f, RZ, 0xc0, !PT ;  /* 0x0000007f02ff7812 */ /* 0x040fe2000784c0ff */
[----:B------:R-:W-:Y:S01]  /*5900*/  ULDC UR6, c[0x0][0x658] ;  /* 0x0001960000067ab9 */ /* 0x000fe20000000800 */
[----:B------:R-:W-:Y:S01]  /*5910*/  ULDC UR5, c[0x0][0x10] ;  /* 0x0000040000057ab9 */ /* 0x000fe20000000800 */
[----:B------:R-:W-:Y:S01]  /*5920*/  UMOV UR7, 0xffffffff ;  /* 0xffffffff00077882 */ /* 0x000fe20000000000 */
[----:B------:R-:W-:Y:S01]  /*5930*/  UMOV UR8, 0x1 ;  /* 0x0000000100087882 */ /* 0x000fe20000000000 */
[----:B------:R-:W-:Y:S01]  /*5940*/  UIMAD.WIDE.U32 UR4, UR4, UR5, URZ ;  /* 0x00000005040472a5 */ /* 0x000fe2000f8e003f */
[----:B------:R-:W-:Y:S01]  /*5950*/  LOP3.LUT P0, RZ, R2, 0x1f, RZ, 0xc0, !PT ;  /* 0x0000001f02ff7812 */ /* 0x000fe2000780c0ff */
[----:B------:R-:W-:Y:S01]  /*5960*/  USHF.L.U32 UR7, UR7, UR6, URZ ;  /* 0x0000000607077299 */ /* 0x000fe2000800063f */
[----:B------:R-:W-:Y:S01]  /*5970*/  BSSY B0, `(.L_x_105) ;  /* 0x00000c1000007945 */ /* 0x000fe20003800000 */
[----:B------:R-:W-:Y:S01]  /*5980*/  USHF.L.U32 UR18, UR8, UR6, URZ ;  /* 0x0000000608127299 */ /* 0x000fe2000800063f */
[----:B------:R-:W-:Y:S01]  /*5990*/  IMAD.MOV.U32 R15, RZ, RZ, 0x1 ;  /* 0x00000001ff0f7424 */ /* 0x000fe200078e00ff */
[----:B------:R-:W-:Y:S01]  /*59a0*/  LOP3.LUT R16, R4, 0x2, RZ, 0xfc, !PT ;  /* 0x0000000204107812 */ /* 0x000fe200078efcff */
[----:B------:R-:W-:Y:S01]  /*59b0*/  ULDC UR6, c[0x0][0x14] ;  /* 0x0000050000067ab9 */ /* 0x000fe20000000800 */
[----:B------:R-:W-:Y:S01]  /*59c0*/  PLOP3.LUT P0, PT, P0, P2, PT, 0x8a, 0x0 ;  /* 0x000000000000781c */ /* 0x000fe20000705172 */
[----:B------:R-:W-:Y:S01]  /*59d0*/  UIMAD.WIDE.U32 UR20, UR4, UR6, URZ ;  /* 0x00000006041472a5 */ /* 0x000fe2000f8e003f */
[----:B------:R-:W-:Y:S01]  /*59e0*/  IMAD.MOV.U32 R10, RZ, RZ, 0x1 ;  /* 0x00000001ff0a7424 */ /* 0x000fe200078e00ff */
[----:B------:R-:W-:Y:S01]  /*59f0*/  UIMAD UR13, UR5, UR6, URZ ;  /* 0x00000006050d72a4 */ /* 0x000fe2000f8e023f */
[----:B------:R-:W-:Y:S01]  /*5a00*/  IMAD.MOV.U32 R13, RZ, RZ, RZ ;  /* 0x000000ffff0d7224 */ /* 0x000fe200078e00ff */
[----:B------:R-:W-:Y:S01]  /*5a10*/  ULOP3.LUT UR17, URZ, UR7, URZ, 0x33, !UPT ;  /* 0x000000073f117292 */ /* 0x000fe2000f8e333f */
[----:B0-----:R-:W-:Y:S01]  /*5a20*/  VIADD R3, R3, 0x3f ;  /* 0x0000003f03037836 */ /* 0x001fe20000000000 */
[----:B------:R-:W-:Y:S01]  /*5a30*/  UIADD3 UR13, UR21, UR13, URZ ;  /* 0x0000000d150d7290 */ /* 0x000fe2000fffe03f */
[----:B------:R-:W-:-:S03]  /*5a40*/  ULDC.64 UR22, c[0x0][0x198] ;  /* 0x0000660000167ab9 */ /* 0x000fc60000000a00 */
[----:B------:R-:W-:-:S04]  /*5a50*/  SHF.R.S32.HI R6, RZ, 0x1f, R3 ;  /* 0x0000001fff067819 */ /* 0x000fc80000011403 */
[----:B------:R-:W-:-:S04]  /*5a60*/  LEA.HI R6, R6, R3, RZ, 0x6 ;  /* 0x0000000306067211 */ /* 0x000fc800078f30ff */
[----:B------:R-:W-:-:S05]  /*5a70*/  SHF.R.S32.HI R12, RZ, 0x6, R6 ;  /* 0x00000006ff0c7819 */ /* 0x000fca0000011406 */
[----:B------:R-:W-:-:S07]  /*5a80*/  VIADD R11, R12, 0x1 ;  /* 0x000000010c0b7836 */ /* 0x000fce0000000000 */
.L_x_117:
[----:B------:R-:W-:-:S03]  /*5a90*/  UMOV UR4, 0xffffffff ;  /* 0xffffffff00047882 */ /* 0x000fc60000000000 */
[----:B------:R-:W-:Y:S05]  /*5aa0*/  BRA.DIV UR4, `(.L_x_106) ;  /* 0x0000000e04847947 */ /* 0x000fea000b800000 */
[----:B------:R-:W-:-:S13]  /*5ab0*/  ELECT P1, URZ, PT ;  /* 0x00000000003f782f */ /* 0x000fda0003820000 */
.L_x_127:
[----:B------:R-:W0:Y:S01]  /*5ac0*/  LDC R2, c[0x0][0x28c] ;  /* 0x0000a300ff027b82 */ /* 0x000e220000000800 */
[----:B------:R-:W-:Y:S01]  /*5ad0*/  BSSY B1, `(.L_x_107) ;  /* 0x0000037000017945 */ /* 0x000fe20003800000 */
[----:B0-----:R-:W-:-:S13]  /*5ae0*/  ISETP.LT.OR P1, PT, R2, 0x1, !P1 ;  /* 0x000000010200780c */ /* 0x001fda0004f21670 */
[----:B------:R-:W-:Y:S05]  /*5af0*/  @P1 BRA `(.L_x_108) ;  /* 0x0000000000d01947 */ /* 0x000fea0003800000 */
[----:B------:R-:W-:Y:S02]  /*5b00*/  IMAD.SHL.U32 R17, R17, 0x40, RZ ;  /* 0x0000004011117824 */ /* 0x000fe400078e00ff */
[----:B------:R-:W-:Y:S02]  /*5b10*/  IMAD.SHL.U32 R14, R14, 0x80, RZ ;  /* 0x000000800e0e7824 */ /* 0x000fe400078e00ff */
[----:B------:R-:W-:Y:S02]  /*5b20*/  IMAD.MOV.U32 R20, RZ, RZ, RZ ;  /* 0x000000ffff147224 */ /* 0x000fe400078e00ff */
[----:B------:R-:W-:Y:S02]  /*5b30*/  IMAD.MOV.U32 R2, RZ, RZ, R11 ;  /* 0x000000ffff027224 */ /* 0x000fe400078e000b */
[----:B------:R-:W-:Y:S02]  /*5b40*/  IMAD.MOV.U32 R3, RZ, RZ, R10 ;  /* 0x000000ffff037224 */ /* 0x000fe400078e000a */
[----:B------:R-:W-:-:S07]  /*5b50*/  IMAD.MOV.U32 R6, RZ, RZ, R13 ;  /* 0x000000ffff067224 */ /* 0x000fce00078e000d */
.L_x_112:
[----:B------:R-:W0:Y:S01]  /*5b60*/  S2R R8, SR_CgaCtaId ;  /* 0x0000000000087919 */ /* 0x000e220000008800 */
[----:B------:R-:W-:-:S04]  /*5b70*/  MOV R7, 0x400 ;  /* 0x0000040000077802 */ /* 0x000fc80000000f00 */
[----:B0-----:R-:W-:Y:S02]  /*5b80*/  LEA R19, R8, R7, 0x18 ;  /* 0x0000000708137211 */ /* 0x001fe400078ec0ff */
[----:B------:R-:W-:Y:S01]  /*5b90*/  SHF.L.U32 R7, R3, 0x1f, RZ ;  /* 0x0000001f03077819 */ /* 0x000fe200000006ff */
[----:B------:R-:W0:Y:S02]  /*5ba0*/  @!P2 LDC R8, c[0x0][0x500] ;  /* 0x00014000ff08ab82 */ /* 0x000e240000000800 */
[----:B------:R-:W-:-:S04]  /*5bb0*/  IMAD R18, R6, 0x8, R19 ;  /* 0x0000000806127824 */ /* 0x000fc800078e0213 */
[----:B------:R-:W1:Y:S02]  /*5bc0*/  SYNCS.PHASECHK.TRANS64.TRYWAIT P1, [R18+URZ+0x18], R7 ;  /* 0x00001807120075a7 */ /* 0x000e64000802017f */
[----:B-1----:R-:W-:Y:S05]  /*5bd0*/  @!P1 BRA `(.L_x_109) ;  /* 0x0000000c00589947 */ /* 0x002fea0003800000 */
.L_x_128:
[----:B-1----:R-:W-:Y:S01]  /*5be0*/  PRMT R7, R16, 0x9910, RZ ;  /* 0x0000991010077816 */ /* 0x002fe200000000ff */
[----:B0-----:R0:W-:Y:S03]  /*5bf0*/  @!P2 SYNCS.ARRIVE.TRANS64 RZ, [R18+URZ], R8 ;  /* 0x0000000812ffa9a7 */ /* 0x0011e6000800003f */
[----:B------:R-:W-:-:S13]  /*5c00*/  ISETP.NE.AND P1, PT, R7, 0x2, PT ;  /* 0x000000020700780c */ /* 0x000fda0003f25270 */
[----:B0-----:R-:W-:Y:S05]  /*5c10*/  @P1 BRA `(.L_x_110) ;  /* 0x0000000000041947 */ /* 0x001fea0003800000 */
[----:B------:R-:W-:Y:S01]  /*5c20*/  BPT.TRAP 0x1 ;  /* 0x000000040000795c */ /* 0x000fe20000300000 */
.L_x_110:
[----:B------:R-:W-:Y:S05]  /*5c30*/  @P0 BRA `(.L_x_111) ;  /* 0x0000000000040947 */ /* 0x000fea0003800000 */
[----:B------:R-:W-:Y:S01]  /*5c40*/  BPT.TRAP 0x1 ;  /* 0x000000040000795c */ /* 0x000fe20000300000 */
.L_x_111:
[--C-:B------:R-:W-:Y:S01]  /*5c50*/  IMAD R7, R6, 0x2000, R19.reuse ;  /* 0x0000200006077824 */ /* 0x100fe200078e0213 */
[----:B------:R-:W-:Y:S01]  /*5c60*/  R2UR UR9, R18 ;  /* 0x00000000120972ca */ /* 0x000fe200000e0000 */
[----:B------:R-:W-:Y:S01]  /*5c70*/  IMAD R19, R6, 0x1000, R19 ;  /* 0x0000100006137824 */ /* 0x000fe200078e0213 */
[----:B------:R-:W-:Y:S01]  /*5c80*/  UIADD3 UR4, UP0, UR22, 0xf0, URZ ;  /* 0x000000f016047890 */ /* 0x000fe2000ff1e03f */
[----:B------:R-:W-:Y:S01]  /*5c90*/  VIADD R2, R2, 0xffffffff ;  /* 0xffffffff02027836 */ /* 0x000fe20000000000 */
[----:B------:R-:W-:Y:S01]  /*5ca0*/  R2UR UR5, R7 ;  /* 0x00000000070572ca */ /* 0x000fe200000e0000 */
[----:B------:R-:W-:Y:S01]  /*5cb0*/  UIADD3 UR24, UP1, UR22, 0x1f0, URZ ;  /* 0x000001f016187890 */ /* 0x000fe2000ff3e03f */
[----:B------:R-:W-:Y:S01]  /*5cc0*/  R2UR UR8, R19 ;  /* 0x00000000130872ca */ /* 0x000fe200000e0000 */
[----:B------:R-:W-:Y:S01]  /*5cd0*/  VIADD R6, R6, 0x1 ;  /* 0x0000000106067836 */ /* 0x000fe20000000000 */
[----:B------:R-:W-:Y:S01]  /*5ce0*/  R2UR UR11, R14 ;  /* 0x000000000e0b72ca */ /* 0x000fe200000e0000 */
[----:B------:R-:W-:Y:S01]  /*5cf0*/  UIADD3.X UR25, URZ, UR23, URZ, UP1, !UPT ;  /* 0x000000173f197290 */ /* 0x000fe20008ffe43f */
[C---:B------:R-:W-:Y:S01]  /*5d00*/  R2UR UR10, R20.reuse ;  /* 0x00000000140a72ca */ /* 0x040fe200000e0000 */
[----:B------:R-:W-:Y:S01]  /*5d10*/  UMOV UR6, 0x0 ;  /* 0x0000000000067882 */ /* 0x000fe20000000000 */
[----:B------:R-:W-:Y:S01]  /*5d20*/  R2UR UR12, R9 ;  /* 0x00000000090c72ca */ /* 0x000fe200000e0000 */
[----:B------:R-:W-:Y:S01]  /*5d30*/  UMOV UR7, 0x10000000 ;  /* 0x1000000000077882 */ /* 0x000fe20000000000 */
[----:B------:R-:W-:Y:S01]  /*5d40*/  R2UR UR19, R17 ;  /* 0x00000000111372ca */ /* 0x000fe200000e0000 */
[----:B------:R-:W-:Y:S01]  /*5d50*/  VIADD R20, R20, 0x40 ;  /* 0x0000004014147836 */ /* 0x000fe20000000000 */
[----:B------:R-:W-:Y:S01]  /*5d60*/  ISETP.GT.AND P3, PT, R2, 0x1, PT ;  /* 0x000000010200780c */ /* 0x000fe20003f64270 */
[----:B------:R-:W-:Y:S01]  /*5d70*/  UIADD3 UR14, UR5, 0x100, URZ ;  /* 0x00000100050e7890 */ /* 0x000fe2000fffe03f */
[----:B------:R-:W-:Y:S01]  /*5d80*/  ISETP.NE.AND P1, PT, R6, 0x3, PT ;  /* 0x000000030600780c */ /* 0x000fe20003f25270 */
[----:B------:R-:W-:-:S02]  /*5d90*/  UIADD3.X UR5, URZ, UR23, URZ, UP0, !UPT ;  /* 0x000000173f057290 */ /* 0x000fc400087fe43f */
[----:B------:R-:W-:Y:S01]  /*5da0*/  UIADD3 UR15, UR8, 0x6100, URZ ;  /* 0x00006100080f7890 */ /* 0x000fe2000fffe03f */
[----:B------:R-:W-:Y:S02]  /*5db0*/  SEL R8, RZ, 0x1, P1 ;  /* 0x00000001ff087807 */ /* 0x000fe40000800000 */
[----:B------:R-:W-:Y:S01]  /*5dc0*/  UMOV UR8, UR14 ;  /* 0x0000000e00087c82 */ /* 0x000fe20008000000 */
[----:B------:R-:W-:Y:S02]  /*5dd0*/  SEL R6, R6, RZ, P1 ;  /* 0x000000ff06067207 */ /* 0x000fe40000800000 */
[----:B------:R-:W-:Y:S01]  /*5de0*/  LOP3.LUT R3, R3, R8, RZ, 0x3c, !PT ;  /* 0x0000000803037212 */ /* 0x000fe200078e3cff */
[----:B------:R0:W-:Y:S02]  /*5df0*/  UTMALDG.3D [UR8], [UR4], desc[UR6] ;  /* 0x00000608040075b4 */ /* 0x0001e40008011000 */
[----:B0-----:R-:W-:Y:S01]  /*5e00*/  UMOV UR8, UR15 ;  /* 0x0000000f00087c82 */ /* 0x001fe20008000000 */
[----:B------:R-:W-:-:S02]  /*5e10*/  UMOV UR11, UR19 ;  /* 0x00000013000b7c82 */ /* 0x000fc40008000000 */
[----:B------:R0:W-:Y:S02]  /*5e20*/  UTMALDG.3D [UR8], [UR24], desc[UR6] ;  /* 0x00000608180075b4 */ /* 0x0001e40008011000 */
[----:B0-----:R-:W-:Y:S05]  /*5e30*/  @P3 BRA `(.L_x_112) ;  /* 0xfffffffc00483947 */ /* 0x001fea000383ffff */
.L_x_108:
[----:B------:R-:W-:Y:S05]  /*5e40*/  BSYNC B1 ;  /* 0x0000000000017941 */ /* 0x000fea0003800000 */
.L_x_107:
[----:B------:R-:W-:Y:S01]  /*5e50*/  LOP3.LUT P3, RZ, R15, 0xff, RZ, 0xc0, !PT ;  /* 0x000000ff0fff7812 */ /* 0x000fe2000786c0ff */
[----:B------:R-:W-:Y:S01]  /*5e60*/  IMAD.IADD R6, R12, 0x1, R13 ;  /* 0x000000010c067824 */ /* 0x000fe200078e020d */
[----:B------:R-:W-:Y:S01]  /*5e70*/  IADD3 R0, P5, R0, UR20, RZ ;  /* 0x0000001400007c10 */ /* 0x000fe2000ffbe0ff */
[----:B------:R-:W-:Y:S01]  /*5e80*/  ULDC.64 UR4, c[0x0][0x650] ;  /* 0x0001940000047ab9 */ /* 0x000fe20000000a00 */
[----:B------:R-:W-:Y:S01]  /*5e90*/  BSSY B1, `(.L_x_113) ;  /* 0x000006c000017945 */ /* 0x000fe20003800000 */
[----:B------:R-:W-:Y:S01]  /*5ea0*/  IMAD.MOV.U32 R14, RZ, RZ, -0x1 ;  /* 0xffffffffff0e7424 */ /* 0x000fe200078e00ff */
[----:B------:R-:W-:Y:S01]  /*5eb0*/  ISETP.GT.U32.AND P1, PT, R6, 0x2, PT ;  /* 0x000000020600780c */ /* 0x000fe20003f24070 */
[----:B------:R-:W-:Y:S01]  /*5ec0*/  IMAD.MOV.U32 R17, RZ, RZ, -0x1 ;  /* 0xffffffffff117424 */ /* 0x000fe200078e00ff */
[----:B------:R-:W-:Y:S01]  /*5ed0*/  IADD3.X R5, R5, UR13, RZ, P5, !PT ;  /* 0x0000000d05057c10 */ /* 0x000fe2000affe4ff */
[----:B------:R-:W-:Y:S01]  /*5ee0*/  IMAD.MOV.U32 R9, RZ, RZ, -0x1 ;  /* 0xffffffffff097424 */ /* 0x000fe200078e00ff */
[----:B------:R-:W-:-:S02]  /*5ef0*/  ISETP.LT.U32.AND P1, PT, R12, 0x3, P1 ;  /* 0x000000030c00780c */ /* 0x000fc40000f21070 */
[----:B------:R-:W-:Y:S01]  /*5f00*/  PRMT R15, RZ, 0x7610, R15 ;  /* 0x00007610ff0f7816 */ /* 0x000fe2000000000f */
[----:B------:R-:W0:Y:S01]  /*5f10*/  @P3 S2R R3, SR_CgaCtaId ;  /* 0x0000000000033919 */ /* 0x000e220000008800 */
[----:B------:R-:W-:-:S04]  /*5f20*/  @P3 MOV R2, 0x400 ;  /* 0x0000040000023802 */ /* 0x000fc80000000f00 */
[----:B0-----:R-:W-:Y:S01]  /*5f30*/  @P3 LEA R7, R3, R2, 0x18 ;  /* 0x0000000203073211 */ /* 0x001fe200078ec0ff */
[----:B------:R-:W-:-:S03]  /*5f40*/  IMAD.WIDE.U32 R2, R6, -0x55555555, RZ ;  /* 0xaaaaaaab06027825 */ /* 0x000fc600078e00ff */
[----:B------:R0:W-:Y:S01]  /*5f50*/  @P3 SYNCS.ARRIVE.TRANS64.A1T0 RZ, [R7+URZ+0x48], RZ ;  /* 0x000048ff07ff39a7 */ /* 0x0001e2000810003f */
[----:B------:R-:W-:Y:S02]  /*5f60*/  ISETP.GE.U32.AND P3, PT, R12, 0x3, PT ;  /* 0x000000030c00780c */ /* 0x000fe40003f66070 */
[----:B------:R-:W-:Y:S02]  /*5f70*/  PRMT R2, RZ, 0x7610, R2 ;  /* 0x00007610ff027816 */ /* 0x000fe40000000002 */
[----:B0-----:R-:W-:Y:S02]  /*5f80*/  SHF.R.U32.HI R7, RZ, 0x1, R3 ;  /* 0x00000001ff077819 */ /* 0x001fe40000011603 */
[----:B------:R-:W-:Y:S02]  /*5f90*/  SEL R3, RZ, 0x1, !P1 ;  /* 0x00000001ff037807 */ /* 0x000fe40004800000 */
[----:B------:R-:W-:Y:S01]  /*5fa0*/  ISETP.GE.U32.AND P1, PT, R0, UR4, PT ;  /* 0x0000000400007c0c */ /* 0x000fe2000bf26070 */
[----:B------:R-:W-:Y:S01]  /*5fb0*/  IMAD R13, R7, -0x3, R6 ;  /* 0xfffffffd070d7824 */ /* 0x000fe200078e0206 */
[----:B------:R-:W-:-:S02]  /*5fc0*/  LOP3.LUT R10, R10, R3, RZ, 0x3c, !PT ;  /* 0x000000030a0a7212 */ /* 0x000fc400078e3cff */
[----:B------:R-:W-:Y:S02]  /*5fd0*/  ISETP.GE.U32.AND.EX P1, PT, R5, UR5, PT, P1 ;  /* 0x0000000505007c0c */ /* 0x000fe4000bf26110 */
[----:B------:R-:W-:-:S11]  /*5fe0*/  @P3 LOP3.LUT R10, R10, 0x1, R7, 0x78, !PT ;  /* 0x000000010a0a3812 */ /* 0x000fd600078e7807 */
[----:B------:R-:W-:Y:S05]  /*5ff0*/  @P1 BRA `(.L_x_114) ;  /* 0x0000000400541947 */ /* 0x000fea0003800000 */
[----:B------:R-:W-:Y:S01]  /*6000*/  ULDC.64 UR4, c[0x0][0x628] ;  /* 0x00018a0000047ab9 */ /* 0x000fe20000000a00 */
[----:B------:R-:W0:Y:S01]  /*6010*/  S2R R17, SR_CTAID.X ;  /* 0x0000000000117919 */ /* 0x000e220000002500 */
[----:B------:R-:W-:Y:S01]  /*6020*/  ISETP.NE.U32.AND P1, PT, RZ, UR4, PT ;  /* 0x00000004ff007c0c */ /* 0x000fe2000bf25070 */
[----:B------:R-:W-:Y:S01]  /*6030*/  ULDC UR7, c[0x0][0x630] ;  /* 0x00018c0000077ab9 */ /* 0x000fe20000000800 */
[----:B------:R-:W-:Y:S01]  /*6040*/  IMAD.MOV.U32 R2, RZ, RZ, R0 ;  /* 0x000000ffff027224 */ /* 0x000fe200078e0000 */
[----:B------:R-:W1:Y:S01]  /*6050*/  S2R R14, SR_CTAID.Y ;  /* 0x00000000000e7919 */ /* 0x000e620000002600 */
[----:B------:R-:W-:Y:S01]  /*6060*/  ISETP.NE.AND.EX P1, PT, RZ, UR5, PT, P1 ;  /* 0x00000005ff007c0c */ /* 0x000fe2000bf25310 */
[----:B------:R-:W-:-:S12]  /*6070*/  IMAD.MOV.U32 R3, RZ, RZ, R5 ;  /* 0x000000ffff037224 */ /* 0x000fd800078e0005 */
[----:B------:R-:W-:Y:S05]  /*6080*/  @!P1 BRA `(.L_x_115) ;  /* 0x0000000000289947 */ /* 0x000fea0003800000 */
[----:B------:R-:W-:Y:S02]  /*6090*/  ULDC UR6, c[0x0][0x634] ;  /* 0x00018d0000067ab9 */ /* 0x000fe40000000800 */
[----:B------:R-:W-:-:S05]  /*60a0*/  IADD3 R9, P1, R0, UR6, RZ ;  /* 0x0000000600097c10 */ /* 0x000fca000ff3e0ff */
[----:B------:R-:W-:-:S04]  /*60b0*/  IMAD.X R19, RZ, RZ, R5, P1 ;  /* 0x000000ffff137224 */ /* 0x000fc800008e0605 */
[----:B------:R-:W-:-:S04]  /*60c0*/  IMAD.WIDE.U32 R6, R19, UR4, RZ ;  /* 0x0000000413067c25 */ /* 0x000fc8000f8e00ff */
[----:B------:R-:W-:-:S04]  /*60d0*/  IMAD.WIDE.U32 R6, P1, R9, UR5, R6 ;  /* 0x0000000509067c25 */ /* 0x000fc8000f820006 */
[----:B------:R-:W-:-:S04]  /*60e0*/  IMAD.WIDE.U32 R8, R9, UR4, RZ ;  /* 0x0000000409087c25 */ /* 0x000fc8000f8e00ff */
[----:B------:R-:W-:Y:S01]  /*60f0*/  IMAD.X R3, RZ, RZ, RZ, P1 ;  /* 0x000000ffff037224 */ /* 0x000fe200008e06ff */
[----:B------:R-:W-:Y:S01]  /*6100*/  IADD3 RZ, P1, R9, R6, RZ ;  /* 0x0000000609ff7210 */ /* 0x000fe20007f3e0ff */
[----:B------:R-:W-:-:S04]  /*6110*/  IMAD.MOV.U32 R2, RZ, RZ, R7 ;  /* 0x000000ffff027224 */ /* 0x000fc800078e0007 */
[----:B------:R-:W-:-:S08]  /*6120*/  IMAD.WIDE.U32.X R2, R19, UR5, R2, P1 ;  /* 0x0000000513027c25 */ /* 0x000fd000088e0402 */
.L_x_115:
[--C-:B------:R-:W-:Y:S01]  /*6130*/  SHF.R.U64 R8, R2, UR7, R3.reuse ;  /* 0x0000000702087c19 */ /* 0x100fe20008001203 */
[----:B------:R-:W-:Y:S01]  /*6140*/  ULDC.64 UR4, c[0x0][0x620] ;  /* 0x0001880000047ab9 */ /* 0x000fe20000000a00 */
[----:B------:R-:W-:Y:S01]  /*6150*/  SHF.R.U32.HI R2, RZ, UR7, R3 ;  /* 0x00000007ff027c19 */ /* 0x000fe20008011603 */
[----:B------:R-:W-:Y:S01]  /*6160*/  IMAD.MOV.U32 R3, RZ, RZ, R5 ;  /* 0x000000ffff037224 */ /* 0x000fe200078e0005 */
[----:B------:R-:W-:Y:S01]  /*6170*/  IADD3 R7, P1, RZ, -R8, RZ ;  /* 0x80000008ff077210 */ /* 0x000fe20007f3e0ff */
[----:B------:R-:W2:Y:S01]  /*6180*/  LDC R22, c[0x0][0x144] ;  /* 0x00005100ff167b82 */ /* 0x000ea20000000800 */
[----:B0-----:R-:W-:Y:S01]  /*6190*/  I2FP.F32.U32 R9, R17 ;  /* 0x0000001100097245 */ /* 0x001fe20000201000 */
[----:B------:R-:W-:Y:S01]  /*61a0*/  ULDC.64 UR8, c[0x0][0x640] ;  /* 0x0001900000087ab9 */ /* 0x000fe20000000a00 */
[----:B------:R-:W-:Y:S01]  /*61b0*/  ULDC UR6, c[0x0][0x608] ;  /* 0x0001820000067ab9 */ /* 0x000fe20000000800 */
[----:B------:R-:W-:Y:S01]  /*61c0*/  IMAD.X R2, RZ, RZ, ~R2, P1 ;  /* 0x000000ffff027224 */ /* 0x000fe200008e0e02 */
[----:B------:R-:W-:-:S03]  /*61d0*/  ISETP.NE.U32.AND P1, PT, RZ, UR8, PT ;  /* 0x00000008ff007c0c */ /* 0x000fc6000bf25070 */
[----:B------:R-:W-:Y:S01]  /*61e0*/  IMAD R6, R2, UR4, RZ ;  /* 0x0000000402067c24 */ /* 0x000fe2000f8e02ff */
[----:B------:R-:W0:Y:S01]  /*61f0*/  LDC R19, c[0x0][0x148] ;  /* 0x00005200ff137b82 */ /* 0x000e220000000800 */
[----:B------:R-:W-:Y:S01]  /*6200*/  IMAD.MOV.U32 R2, RZ, RZ, R0 ;  /* 0x000000ffff027224 */ /* 0x000fe200078e0000 */
[----:B------:R-:W-:-:S03]  /*6210*/  ISETP.NE.AND.EX P1, PT, RZ, UR9, PT, P1 ;  /* 0x00000009ff007c0c */ /* 0x000fc6000bf25310 */
[----:B------:R-:W-:Y:S01]  /*6220*/  IMAD.WIDE.U32 R2, R7, UR4, R2 ;  /* 0x0000000407027c25 */ /* 0x000fe2000f8e0002 */
[----:B------:R-:W-:-:S03]  /*6230*/  ULDC UR4, c[0x0][0x150] ;  /* 0x0000540000047ab9 */ /* 0x000fc60000000800 */
[----:B------:R-:W-:Y:S02]  /*6240*/  IMAD R7, R7, UR5, R6 ;  /* 0x0000000507077c24 */ /* 0x000fe4000f8e0206 */
[----:B------:R-:W-:Y:S01]  /*6250*/  FMUL R6, R9, UR4 ;  /* 0x0000000409067c20 */ /* 0x000fe20008400000 */
[----:B------:R-:W-:Y:S01]  /*6260*/  ULDC UR4, c[0x0][0x618] ;  /* 0x0001860000047ab9 */ /* 0x000fe20000000800 */
[----:B------:R-:W-:Y:S01]  /*6270*/  ULDC UR5, c[0x0][0x154] ;  /* 0x0000550000057ab9 */ /* 0x000fe20000000800 */
[----:B------:R-:W-:-:S03]  /*6280*/  IMAD.IADD R3, R3, 0x1, R7 ;  /* 0x0000000103037824 */ /* 0x000fc600078e0207 */
[----:B------:R-:W3:Y:S02]  /*6290*/  F2I.U32.TRUNC.NTZ R6, R6 ;  /* 0x0000000600067305 */ /* 0x000ee4000020f000 */
[----:B------:R-:W-:Y:S02]  /*62a0*/  SHF.R.U64 R9, R2, UR4, R3 ;  /* 0x0000000402097c19 */ /* 0x000fe40008001203 */
[----:B-1----:R-:W-:-:S05]  /*62b0*/  I2FP.F32.U32 R2, R14 ;  /* 0x0000000e00027245 */ /* 0x002fca0000201000 */
[----:B------:R-:W-:Y:S01]  /*62c0*/  FMUL R21, R2, UR5 ;  /* 0x0000000502157c20 */ /* 0x000fe20008400000 */
[----:B------:R-:W-:Y:S01]  /*62d0*/  SHF.R.U32.HI R2, RZ, UR4, R3 ;  /* 0x00000004ff027c19 */ /* 0x000fe20008011603 */
[----:B------:R-:W-:-:S03]  /*62e0*/  ULDC UR4, c[0x0][0x658] ;  /* 0x0001960000047ab9 */ /* 0x000fc60000000800 */
[--C-:B------:R-:W-:Y:S01]  /*62f0*/  SHF.R.U64 R20, R9, UR6, R2.reuse ;  /* 0x0000000609147c19 */ /* 0x100fe20008001202 */
[----:B------:R-:W1:Y:S01]  /*6300*/  F2I.U32.TRUNC.NTZ R21, R21 ;  /* 0x0000001500157305 */ /* 0x000e62000020f000 */
[----:B------:R-:W-:Y:S01]  /*6310*/  SHF.R.U32.HI R3, RZ, UR6, R2 ;  /* 0x00000006ff037c19 */ /* 0x000fe20008011602 */
[----:B---3--:R-:W-:-:S03]  /*6320*/  IMAD.MOV R6, RZ, RZ, -R6 ;  /* 0x000000ffff067224 */ /* 0x008fc600078e0a06 */
[----:B------:R-:W-:Y:S01]  /*6330*/  SHF.R.U64 R18, R20, UR4, R3 ;  /* 0x0000000414127c19 */ /* 0x000fe20008001203 */
[----:B--2---:R-:W-:Y:S01]  /*6340*/  IMAD R17, R22, R6, R17 ;  /* 0x0000000616117224 */ /* 0x004fe200078e0211 */
[----:B------:R-:W-:-:S03]  /*6350*/  SHF.R.U32.HI R23, RZ, UR4, R3 ;  /* 0x00000004ff177c19 */ /* 0x000fc60008011603 */
[----:B------:R-:W-:Y:S02]  /*6360*/  IMAD.MOV.U32 R2, RZ, RZ, R18 ;  /* 0x000000ffff027224 */ /* 0x000fe400078e0012 */
[----:B------:R-:W-:Y:S01]  /*6370*/  IMAD.MOV.U32 R3, RZ, RZ, R23 ;  /* 0x000000ffff037224 */ /* 0x000fe200078e0017 */
[----:B------:R-:W-:Y:S06]  /*6380*/  @!P1 BRA `(.L_x_116) ;  /* 0x0000000000289947 */ /* 0x000fec0003800000 */
[----:B------:R-:W-:Y:S02]  /*6390*/  ULDC UR4, c[0x0][0x64c] ;  /* 0x0001930000047ab9 */ /* 0x000fe40000000800 */
[----:B------:R-:W-:-:S05]  /*63a0*/  IADD3 R3, P1, R18, UR4, RZ ;  /* 0x0000000412037c10 */ /* 0x000fca000ff3e0ff */
[----:B------:R-:W-:-:S04]  /*63b0*/  IMAD.X R23, RZ, RZ, R23, P1 ;  /* 0x000000ffff177224 */ /* 0x000fc800008e0617 */
[----:B------:R-:W-:-:S04]  /*63c0*/  IMAD.WIDE.U32 R6, R23, UR8, RZ ;  /* 0x0000000817067c25 */ /* 0x000fc8000f8e00ff */
[----:B------:R-:W-:-:S04]  /*63d0*/  IMAD.WIDE.U32 R6, P1, R3, UR9, R6 ;  /* 0x0000000903067c25 */ /* 0x000fc8000f820006 */
[----:B------:R-:W-:-:S04]  /*63e0*/  IMAD.WIDE.U32 R2, R3, UR8, RZ ;  /* 0x0000000803027c25 */ /* 0x000fc8000f8e00ff */
[----:B------:R-:W-:Y:S01]  /*63f0*/  IMAD.MOV.U32 R2, RZ, RZ, R7 ;  /* 0x000000ffff027224 */ /* 0x000fe200078e0007 */
[----:B------:R-:W-:Y:S01]  /*6400*/  IADD3 RZ, P3, R3, R6, RZ ;  /* 0x0000000603ff7210 */ /* 0x000fe20007f7e0ff */
[----:B------:R-:W-:-:S04]  /*6410*/  IMAD.X R3, RZ, RZ, RZ, P1 ;  /* 0x000000ffff037224 */ /* 0x000fc800008e06ff */
[----:B------:R-:W-:-:S08]  /*6420*/  IMAD.WIDE.U32.X R2, R23, UR9, R2, P3 ;  /* 0x0000000917027c25 */ /* 0x000fd000098e0402 */
.L_x_116:
[----:B------:R-:W-:Y:S01]  /*6430*/  ULDC UR4, c[0x0][0x648] ;  /* 0x0001920000047ab9 */ /* 0x000fe20000000800 */
[----:B-1----:R-:W-:Y:S01]  /*6440*/  IMAD.MOV R21, RZ, RZ, -R21 ;  /* 0x000000ffff157224 */ /* 0x002fe200078e0a15 */
[----:B------:R-:W-:Y:S01]  /*6450*/  SHF.R.U64 R3, R2, UR4, R3 ;  /* 0x0000000402037c19 */ /* 0x000fe20008001203 */
[----:B------:R-:W-:Y:S01]  /*6460*/  ULDC UR4, c[0x0][0x638] ;  /* 0x00018e0000047ab9 */ /* 0x000fe20000000800 */
[----:B------:R-:W-:Y:S01]  /*6470*/  LOP3.LUT R20, R20, UR17, RZ, 0xc0, !PT ;  /* 0x0000001114147c12 */ /* 0x000fe2000f8ec0ff */
[----:B0-----:R-:W-:Y:S01]  /*6480*/  @P4 IMAD R17, R19, R21, R14 ;  /* 0x0000001513114224 */ /* 0x001fe200078e020e */
[----:B------:R-:W-:Y:S01]  /*6490*/  ULDC UR5, c[0x0][0x610] ;  /* 0x0001840000057ab9 */ /* 0x000fe20000000800 */
[----:B------:R-:W-:Y:S02]  /*64a0*/  IMAD.MOV R7, RZ, RZ, -R3 ;  /* 0x000000ffff077224 */ /* 0x000fe400078e0a03 */
[----:B------:R-:W-:Y:S01]  /*64b0*/  IMAD R14, R3, UR18, R20 ;  /* 0x00000012030e7c24 */ /* 0x000fe2000f8e0214 */
[----:B------:R-:W-:Y:S01]  /*64c0*/  LOP3.LUT R3, R9, UR16, RZ, 0xc0, !PT ;  /* 0x0000001009037c12 */ /* 0x000fe2000f8ec0ff */
[----:B------:R-:W-:Y:S01]  /*64d0*/  IMAD R18, R7, UR4, R18 ;  /* 0x0000000407127c24 */ /* 0x000fe2000f8e0212 */
[----:B------:R-:W-:Y:S01]  /*64e0*/  ULDC UR4, c[0x0][0x600] ;  /* 0x0001800000047ab9 */ /* 0x000fe20000000800 */
[----:B------:R-:W-:-:S02]  /*64f0*/  IMAD R14, R14, UR5, R17 ;  /* 0x000000050e0e7c24 */ /* 0x000fc4000f8e0211 */
[----:B------:R-:W-:Y:S02]  /*6500*/  IMAD R3, R18, UR4, R3 ;  /* 0x0000000412037c24 */ /* 0x000fe4000f8e0203 */
[----:B------:R-:W-:Y:S02]  /*6510*/  IMAD.MOV.U32 R2, RZ, RZ, 0x1 ;  /* 0x00000001ff027424 */ /* 0x000fe400078e00ff */
[----:B------:R-:W-:Y:S01]  /*6520*/  IMAD.MOV.U32 R9, RZ, RZ, R8 ;  /* 0x000000ffff097224 */ /* 0x000fe200078e0008 */
[----:B------:R-:W-:Y:S02]  /*6530*/  SEL R17, R3, R14, !P4 ;  /* 0x0000000e03117207 */ /* 0x000fe40006000000 */
[----:B------:R-:W-:-:S07]  /*6540*/  SEL R14, R14, R3, !P4 ;  /* 0x000000030e0e7207 */ /* 0x000fce0006000000 */
.L_x_114:
[----:B------:R-:W-:Y:S05]  /*6550*/  BSYNC B1 ;  /* 0x0000000000017941 */ /* 0x000fea0003800000 */
.L_x_113:
[----:B------:R-:W-:-:S13]  /*6560*/  LOP3.LUT P1, RZ, R2, 0xff, RZ, 0xc0, !PT ;  /* 0x000000ff02ff7812 */ /* 0x000fda000782c0ff */
[----:B------:R-:W-:Y:S05]  /*6570*/  @P1 BRA `(.L_x_117) ;  /* 0xfffffff400441947 */ /* 0x000fea000383ffff */
[----:B------:R-:W-:Y:S05]  /*6580*/  BSYNC B0 ;  /* 0x0000000000007941 */ /* 0x000fea0003800000 */
.L_x_105:
[----:B------:R-:W-:-:S03]  /*6590*/  UMOV UR4, 0xffffffff ;  /* 0xffffffff00047882 */ /* 0x000fc60000000000 */
[----:B------:R-:W-:Y:S05]  /*65a0*/  BRA.DIV UR4, `(.L_x_118) ;  /* 0x0000000204f87947 */ /* 0x000fea000b800000 */
[----:B------:R-:W-:-:S13]  /*65b0*/  ELECT P0, URZ, PT ;  /* 0x00000000003f782f */ /* 0x000fda0003800000 */
.L_x_131:
[----:B------:R-:W-:Y:S04]  /*65c0*/  BSSY B0, `(.L_x_119) ;  /* 0x0000022000007945 */ /* 0x000fe80003800000 */
[----:B------:R-:W-:Y:S05]  /*65d0*/  @!P0 BRA `(.L_x_120) ;  /* 0x0000000000808947 */ /* 0x000fea0003800000 */
[----:B------:R-:W-:-:S04]  /*65e0*/  LOP3.LUT R4, R4, 0x2, RZ, 0xfc, !PT ;  /* 0x0000000204047812 */ /* 0x000fc800078efcff */
[----:B------:R-:W-:-:S13]  /*65f0*/  ISETP.NE.AND P0, PT, R4, 0x3, PT ;  /* 0x000000030400780c */ /* 0x000fda0003f05270 */
[----:B------:R-:W-:Y:S05]  /*6600*/  @!P0 BRA `(.L_x_121) ;  /* 0x0000000000048947 */ /* 0x000fea0003800000 */
[----:B------:R-:W-:Y:S01]  /*6610*/  BPT.TRAP 0x1 ;  /* 0x000000040000795c */ /* 0x000fe20000300000 */
.L_x_121:
[----:B------:R-:W0:Y:S01]  /*6620*/  S2R R3, SR_CgaCtaId ;  /* 0x0000000000037919 */ /* 0x000e220000008800 */
[----:B------:R-:W-:Y:S02]  /*6630*/  MOV R0, 0x400 ;  /* 0x0000040000007802 */ /* 0x000fe40000000f00 */
[----:B------:R-:W-:Y:S02]  /*6640*/  SHF.L.U32 R2, R10, 0x1f, RZ ;  /* 0x0000001f0a027819 */ /* 0x000fe400000006ff */
[----:B0-----:R-:W-:-:S05]  /*6650*/  LEA R0, R3, R0, 0x18 ;  /* 0x0000000003007211 */ /* 0x001fca00078ec0ff */
[----:B------:R-:W-:-:S04]  /*6660*/  VIADD R0, R0, 0x18 ;  /* 0x0000001800007836 */ /* 0x000fc80000000000 */
[C---:B------:R-:W-:Y:S02]  /*6670*/  IMAD R7, R13.reuse, 0x8, R0 ;  /* 0x000000080d077824 */ /* 0x040fe400078e0200 */
[----:B------:R-:W-:Y:S02]  /*6680*/  VIADD R13, R13, 0x1 ;  /* 0x000000010d0d7836 */ /* 0x000fe40000000000 */
[----:B------:R-:W0:Y:S03]  /*6690*/  SYNCS.PHASECHK.TRANS64.TRYWAIT P0, [R7+URZ], R2 ;  /* 0x00000002070075a7 */ /* 0x000e26000800017f */
[----:B------:R-:W-:-:S04]  /*66a0*/  ISETP.NE.AND P1, PT, R13, 0x3, PT ;  /* 0x000000030d00780c */ /* 0x000fc80003f25270 */
[----:B------:R-:W-:Y:S02]  /*66b0*/  SEL R3, RZ, 0x1, P1 ;  /* 0x00000001ff037807 */ /* 0x000fe40000800000 */
[----:B------:R-:W-:Y:S02]  /*66c0*/  SEL R13, R13, RZ, P1 ;  /* 0x000000ff0d0d7207 */ /* 0x000fe40000800000 */
[----:B------:R-:W-:-:S03]  /*66d0*/  LOP3.LUT R9, R10, R3, RZ, 0x3c, !PT ;  /* 0x000000030a097212 */ /* 0x000fc600078e3cff */
[----:B------:R-:W-:Y:S01]  /*66e0*/  IMAD R6, R13, 0x8, R0 ;  /* 0x000000080d067824 */ /* 0x000fe200078e0200 */
[----:B------:R-:W-:Y:S01]  /*66f0*/  SHF.L.U32 R5, R9, 0x1f, RZ ;  /* 0x0000001f09057819 */ /* 0x000fe200000006ff */
[----:B0-----:R-:W-:Y:S06]  /*6700*/  @!P0 BRA `(.L_x_122) ;  /* 0x0000000000c48947 */ /* 0x001fec0003800000 */
.L_x_132:
[----:B------:R-:W1:Y:S01]  /*6710*/  SYNCS.PHASECHK.TRANS64.TRYWAIT P0, [R6+URZ], R5 ;  /* 0x00000005060075a7 */ /* 0x000e62000800017f */
[----:B0-----:R-:W-:-:S05]  /*6720*/  VIADD R2, R13, 0x1 ;  /* 0x000000010d027836 */ /* 0x001fca0000000000 */
[----:B------:R-:W-:-:S04]  /*6730*/  ISETP.NE.AND P1, PT, R2, 0x3, PT ;  /* 0x000000030200780c */ /* 0x000fc80003f25270 */
[----:B------:R-:W-:Y:S02]  /*6740*/  SEL R4, RZ, 0x1, P1 ;  /* 0x00000001ff047807 */ /* 0x000fe40000800000 */
[----:B------:R-:W-:Y:S02]  /*6750*/  SEL R3, R2, RZ, P1 ;  /* 0x000000ff02037207 */ /* 0x000fe40000800000 */
[----:B------:R-:W-:Y:S01]  /*6760*/  LOP3.LUT R4, R9, R4, RZ, 0x3c, !PT ;  /* 0x0000000409047212 */ /* 0x000fe200078e3cff */
[----:B-1----:R-:W-:Y:S06]  /*6770*/  @!P0 BRA `(.L_x_123) ;  /* 0x0000000000bc8947 */ /* 0x002fec0003800000 */
.L_x_133:
[----:B------:R-:W-:Y:S01]  /*6780*/  IMAD R3, R3, 0x8, R0 ;  /* 0x0000000803037824 */ /* 0x000fe200078e0200 */
[----:B------:R-:W-:-:S07]  /*6790*/  SHF.L.U32 R0, R4, 0x1f, RZ ;  /* 0x0000001f04007819 */ /* 0x000fce00000006ff */
.L_x_124:
[----:B-1----:R1:W2:Y:S02]  /*67a0*/  SYNCS.PHASECHK.TRANS64.TRYWAIT P0, [R3+URZ], R0 ;  /* 0x00000000030075a7 */ /* 0x0022a4000800017f */
[----:B--2---:R-:W-:Y:S05]  /*67b0*/  @!P0 NANOSLEEP.SYNCS 0x989680 ;  /* 0x009896800000895d */ /* 0x004fea0003900000 */
[----:B------:R-:W2:Y:S02]  /*67c0*/  @!P0 SYNCS.PHASECHK.TRANS64 P0, [R3+URZ], R0 ;  /* 0x00000000030085a7 */ /* 0x000ea4000800007f */
[----:B--2---:R-:W-:Y:S05]  /*67d0*/  @!P0 BRA `(.L_x_124) ;  /* 0xfffffffc00f08947 */ /* 0x004fea000383ffff */
.L_x_120:
[----:B------:R-:W-:Y:S05]  /*67e0*/  BSYNC B0 ;  /* 0x0000000000007941 */ /* 0x000fea0003800000 */
.L_x_119:
[----:B------:R-:W-:Y:S05]  /*67f0*/  EXIT ;  /* 0x000000000000794d */ /* 0x000fea0003800000 */
.L_x_17:
[----:B-1----:R-:W-:-:S04]  /*6800*/  IMAD.U32 R7, RZ, RZ, UR6 ;  /* 0x00000006ff077e24 */ /* 0x002fc8000f8e00ff */
[----:B------:R1:W3:Y:S03]  /*6810*/  SYNCS.PHASECHK.TRANS64.TRYWAIT P0, [R7+URZ], R6 ;  /* 0x00000006070075a7 */ /* 0x0002e6000800017f */
[----:B---3--:R-:W-:Y:S05]  /*6820*/  @!P0 NANOSLEEP.SYNCS 0x989680 ;  /* 0x009896800000895d */ /* 0x008fea0003900000 */
[----:B------:R-:W3:Y:S02]  /*6830*/  @!P0 SYNCS.PHASECHK.TRANS64 P0, [R7+URZ], R6 ;  /* 0x00000006070085a7 */ /* 0x000ee4000800007f */
[----:B---3--:R-:W-:Y:S05]  /*6840*/  @!P0 BRA `(.L_x_17) ;  /* 0xfffffffc00ec8947 */ /* 0x008fea000383ffff */
[----:B------:R-:W-:Y:S05]  /*6850*/  BRA `(.L_x_16) ;  /* 0xffffffa800bc7947 */ /* 0x000fea000383ffff */
.L_x_23:
[----:B-1----:R-:W-:-:S04]  /*6860*/  IMAD.U32 R8, RZ, RZ, UR12 ;  /* 0x0000000cff087e24 */ /* 0x002fc8000f8e00ff */
[----:B------:R1:W3:Y:S03]  /*6870*/  SYNCS.PHASECHK.TRANS64.TRYWAIT P0, [R8+URZ], R7 ;  /* 0x00000007080075a7 */ /* 0x0002e6000800017f */
[----:B---3--:R-:W-:Y:S05]  /*6880*/  @!P0 NANOSLEEP.SYNCS 0x989680 ;  /* 0x009896800000895d */ /* 0x008fea0003900000 */
[----:B------:R-:W3:Y:S02]  /*6890*/  @!P0 SYNCS.PHASECHK.TRANS64 P0, [R8+URZ], R7 ;  /* 0x00000007080085a7 */ /* 0x000ee4000800007f */
[----:B---3--:R-:W-:Y:S05]  /*68a0*/  @!P0 BRA `(.L_x_23) ;  /* 0xfffffffc00ec8947 */ /* 0x008fea000383ffff */
[----:B------:R-:W-:Y:S05]  /*68b0*/  BRA `(.L_x_22) ;  /* 0xffffffb000407947 */ /* 0x000fea000383ffff */
.L_x_106:
[----:B------:R-:W-:Y:S01]  /*68c0*/  BSSY B1, `(.L_x_125) ;  /* 0x0000006000017945 */ /* 0x000fe20003800000 */
[----:B------:R-:W-:-:S07]  /*68d0*/  IMAD.MOV.U32 R2, RZ, RZ, -0x1 ;  /* 0xffffffffff027424 */ /* 0x000fce00078e00ff */
[----:B------:R-:W-:Y:S05]  /*68e0*/  WARPSYNC.COLLECTIVE R2, `(.L_x_126) ;  /* 0x00000000020c7348 */ /* 0x000fea0003c00000 */
[----:B------:R-:W-:Y:S02]  /*68f0*/  ELECT P1, UR62, PT ;  /* 0x00000000003e782f */ /* 0x000fe40003820000 */
[----:B------:R-:W-:Y:S01]  /*6900*/  MOV R2, UR62 ;  /* 0x0000003e00027c02 */ /* 0x000fe20008000f00 */
[----:B------:R-:W-:Y:S10]  /*6910*/  ENDCOLLECTIVE ;  /* 0x000000000000791b */ /* 0x000ff40003800000 */
.L_x_126:
[----:B------:R-:W-:Y:S05]  /*6920*/  BSYNC B1 ;  /* 0x0000000000017941 */ /* 0x000fea0003800000 */
.L_x_125:
[----:B------:R-:W-:Y:S05]  /*6930*/  BRA `(.L_x_127) ;  /* 0xfffffff000607947 */ /* 0x000fea000383ffff */
.L_x_109:
[----:B-1----:R1:W2:Y:S02]  /*6940*/  SYNCS.PHASECHK.TRANS64.TRYWAIT P1, [R18+URZ+0x18], R7 ;  /* 0x00001807120075a7 */ /* 0x0022a4000802017f */
[----:B--2---:R-:W-:Y:S05]  /*6950*/  @!P1 NANOSLEEP.SYNCS 0x989680 ;  /* 0x009896800000995d */ /* 0x004fea0003900000 */
[----:B------:R-:W2:Y:S02]  /*6960*/  @!P1 SYNCS.PHASECHK.TRANS64 P1, [R18+URZ+0x18], R7 ;  /* 0x00001807120095a7 */ /* 0x000ea4000802007f */
[----:B--2---:R-:W-:Y:S05]  /*6970*/  @!P1 BRA `(.L_x_109) ;  /* 0xfffffffc00f09947 */ /* 0x004fea000383ffff */
[----:B------:R-:W-:Y:S05]  /*6980*/  BRA `(.L_x_128) ;  /* 0xfffffff000947947 */ /* 0x000fea000383ffff */
.L_x_118:
[----:B------:R-:W-:Y:S01]  /*6990*/  BSSY B0, `(.L_x_129) ;  /* 0x0000006000007945 */ /* 0x000fe20003800000 */
[----:B------:R-:W-:-:S07]  /*69a0*/  IMAD.MOV.U32 R2, RZ, RZ, -0x1 ;  /* 0xffffffffff027424 */ /* 0x000fce00078e00ff */
[----:B------:R-:W-:Y:S05]  /*69b0*/  WARPSYNC.COLLECTIVE R2, `(.L_x_130) ;  /* 0x00000000020c7348 */ /* 0x000fea0003c00000 */
[----:B------:R-:W-:Y:S02]  /*69c0*/  ELECT P1, UR62, PT ;  /* 0x00000000003e782f */ /* 0x000fe40003820000 */
[----:B------:R-:W-:Y:S01]  /*69d0*/  MOV R2, UR62 ;  /* 0x0000003e00027c02 */ /* 0x000fe20008000f00 */
[----:B------:R-:W-:Y:S10]  /*69e0*/  ENDCOLLECTIVE ;  /* 0x000000000000791b */ /* 0x000ff40003800000 */
.L_x_130:
[----:B------:R-:W-:Y:S05]  /*69f0*/  BSYNC B0 ;  /* 0x0000000000007941 */ /* 0x000fea0003800000 */
.L_x_129:
[----:B------:R-:W-:Y:S01]  /*6a00*/  PLOP3.LUT P0, PT, P1, PT, PT, 0x80, 0x0 ;  /* 0x000000000000781c */ /* 0x000fe20000f0f070 */
[----:B------:R-:W-:-:S12]  /*6a10*/  BRA `(.L_x_131) ;  /* 0xfffffff800e87947 */ /* 0x000fd8000383ffff */
.L_x_122:
[----:B0-----:R0:W1:Y:S02]  /*6a20*/  SYNCS.PHASECHK.TRANS64.TRYWAIT P0, [R7+URZ], R2 ;  /* 0x00000002070075a7 */ /* 0x001064000800017f */
[----:B-1----:R-:W-:Y:S05]  /*6a30*/  @!P0 NANOSLEEP.SYNCS 0x989680 ;  /* 0x009896800000895d */ /* 0x002fea0003900000 */
[----:B------:R-:W1:Y:S02]  /*6a40*/  @!P0 SYNCS.PHASECHK.TRANS64 P0, [R7+URZ], R2 ;  /* 0x00000002070085a7 */ /* 0x000e64000800007f */
[----:B-1----:R-:W-:Y:S05]  /*6a50*/  @!P0 BRA `(.L_x_122) ;  /* 0xfffffffc00f08947 */ /* 0x002fea000383ffff */
[----:B------:R-:W-:Y:S05]  /*6a60*/  BRA `(.L_x_132) ;  /* 0xfffffffc00287947 */ /* 0x000fea000383ffff */
.L_x_123:
[----:B0-----:R0:W1:Y:S02]  /*6a70*/  SYNCS.PHASECHK.TRANS64.TRYWAIT P0, [R6+URZ], R5 ;  /* 0x00000005060075a7 */ /* 0x001064000800017f */
[----:B-1----:R-:W-:Y:S05]  /*6a80*/  @!P0 NANOSLEEP.SYNCS 0x989680 ;  /* 0x009896800000895d */ /* 0x002fea0003900000 */
[----:B------:R-:W1:Y:S02]  /*6a90*/  @!P0 SYNCS.PHASECHK.TRANS64 P0, [R6+URZ], R5 ;  /* 0x00000005060085a7 */ /* 0x000e64000800007f */
[----:B-1----:R-:W-:Y:S05]  /*6aa0*/  @!P0 BRA `(.L_x_123) ;  /* 0xfffffffc00f08947 */ /* 0x002fea000383ffff */
[----:B------:R-:W-:Y:S05]  /*6ab0*/  BRA `(.L_x_133) ;  /* 0xfffffffc00307947 */ /* 0x000fea000383ffff */
.L_x_134:
[----:B------:R-:W-:-:S00]  /*6ac0*/  BRA `(.L_x_134) ;  /* 0xfffffffc00fc7947 */ /* 0x000fc0000383ffff */
[----:B------:R-:W-:-:S00]  /*6ad0*/  NOP ;  /* 0x0000000000007918 */ /* 0x000fc00000000000 */
        /* <DEDUP_REMOVED lines=10> */
.L_x_135:


//--------------------- .nv.shared._ZN7cutlass13device_kernelINS_4gemm6kernel13GemmUniversalIN4cute5tupleIJiiiiEEENS1_10collective13CollectiveMmaINS1_37MainloopSm90TmaGmmaWarpSpecializedFP8ILi3ENS5_IJNS4_1CILi1EEESB_SB_EEENS1_35KernelTmaWarpSpecializedCooperativeEEENS5_IJNSA_ILi128EEENSA_ILi64EEESG_EEENS_12float_e5m2_tENS5_IJlSB_lEEESI_SJ_NS4_8TiledMMAINS4_8MMA_AtomIJNS4_4SM904GMMA30MMA_64x64x32_F32E5M2E5M2_SS_TNILNSN_7ScaleInE1ELSP_1EEEEEENS4_6LayoutINS5_IJNSA_ILi2EEESB_SB_EEENS5_IJSB_NSA_ILi0EEESV_EEEEENS5_IJNS4_10UnderscoreESY_SY_EEEEENS4_13SM90_TMA_LOADENS4_14ComposedLayoutINS4_7SwizzleILi2ELi4ELi3EEENS4_18smem_ptr_flag_bitsILi8EEENSS_INS5_IJNSA_ILi8EEESG_EEENS5_IJSG_SB_EEEEEEEvNS4_8identityES11_S1B_vS1C_EENS_8epilogue10collective6detail29Sm90TmaWarpSpecializedAdapterINS1F_15DefaultEpilogueISI_SJ_SJ_NS1E_6thread17LinearCombinationISI_Li1EffLNS1J_9ScaleType4KindE0ELNS_15FloatRoundStyleE2ESI_EENS1_15EpilogueDefaultEEEEEvvEEEEvNT_6ParamsE --------------------------
	.section	.nv.shared._ZN7cutlass13device_kernelINS_4gemm6kernel13GemmUniversalIN4cute5tupleIJiiiiEEENS1_10collective13CollectiveMmaINS1_37MainloopSm90TmaGmmaWarpSpecializedFP8ILi3ENS5_IJNS4_1CILi1EEESB_SB_EEENS1_35KernelTmaWarpSpecializedCooperativeEEENS5_IJNSA_ILi128EEENSA_ILi64EEESG_EEENS_12float_e5m2_tENS5_IJlSB_lEEESI_SJ_NS4_8TiledMMAINS4_8MMA_AtomIJNS4_4SM904GMMA30MMA_64x64x32_F32E5M2E5M2_SS_TNILNSN_7ScaleInE1ELSP_1EEEEEENS4_6LayoutINS5_IJNSA_ILi2EEESB_SB_EEENS5_IJSB_NSA_ILi0EEESV_EEEEENS5_IJNS4_10UnderscoreESY_SY_EEEEENS4_13SM90_TMA_LOADENS4_14ComposedLayoutINS4_7SwizzleILi2ELi4ELi3EEENS4_18smem_ptr_flag_bitsILi8EEENSS_INS5_IJNSA_ILi8EEESG_EEENS5_IJSG_SB_EEEEEEEvNS4_8identityES11_S1B_vS1C_EENS_8epilogue10collective6detail29Sm90TmaWarpSpecializedAdapterINS1F_15DefaultEpilogueISI_SJ_SJ_NS1E_6thread17LinearCombinationISI_Li1EffLNS1J_9ScaleType4KindE0ELNS_15FloatRoundStyleE2ESI_EENS1_15EpilogueDefaultEEEEEvvEEEEvNT_6ParamsE,"aw",@nobits
	.sectionflags	@""
	.align	16
	.zero		1024


//--------------------- .nv.shared.reserved.0     --------------------------
	.section	.nv.shared.reserved.0,"aw",@nobits
	.weak		__nv_reservedSMEM_offset_0_alias
	.size		__nv_reservedSMEM_offset_0_alias, 0, 0
	.other		__nv_reservedSMEM_offset_0_alias,@"STO_CUDA_RESERVED_SHARED STV_DEFAULT"
__nv_reservedSMEM_offset_0_alias:
	.zero		0


//--------------------- .nv.global                --------------------------
	.section	.nv.global,"aw",@nobits
.nv.global:
	.type		_ZN40_INTERNAL_05808ab0_4_k_cu_5775ad65_264064cute1_E,@object
	.size		_ZN40_INTERNAL_05808ab0_4_k_cu_5775ad65_264064cute1_E,(_ZN40_INTERNAL_05808ab0_4_k_cu_5775ad65_264064cuda3std3__45__cpo6cbeginE - _ZN40_INTERNAL_05808ab0_4_k_cu_5775ad65_264064cute1_E)
_ZN40_INTERNAL_05808ab0_4_k_cu_5775ad65_264064cute1_E:
	.zero		1
	.type		_ZN40_INTERNAL_05808ab0_4_k_cu_5775ad65_264064cuda3std3__45__cpo6cbeginE,@object
	.size		_ZN40_INTERNAL_05808ab0_4_k_cu_5775ad65_264064cuda3std3__45__cpo6cbeginE,(_ZN40_INTERNAL_05808ab0_4_k_cu_5775ad65_264064cuda3std3__48in_placeE - _ZN40_INTERNAL_05808ab0_4_k_cu_5775ad65_264064cuda3std3__45__cpo6cbeginE)
_ZN40_INTERNAL_05808ab0_4_k_cu_5775ad65_264064cuda3std3__45__cpo6cbeginE:
	.zero		1
	.type		_ZN40_INTERNAL_05808ab0_4_k_cu_5775ad65_264064cuda3std3__48in_placeE,@object
	.size		_ZN40_INTERNAL_05808ab0_4_k_cu_5775ad65_264064cuda3std3__48in_placeE,(_ZN40_INTERNAL_05808ab0_4_k_cu_5775ad65_264064cuda3std6ranges3__45__cpo9iter_moveE - _ZN40_INTERNAL_05808ab0_4_k_cu_5775ad65_264064cuda3std3__48in_placeE)
_ZN40_INTERNAL_05808ab0_4_k_cu_5775ad65_264064cuda3std3__48in_placeE:
	.zero		1
	.type		_ZN40_INTERNAL_05808ab0_4_k_cu_5775ad65_264064cuda3std6ranges3__45__cpo9iter_moveE,@object
	.size		_ZN40_INTERNAL_05808ab0_4_k_cu_5775ad65_264064cuda3std6ranges3__45__cpo9iter_moveE,(_ZN40_INTERNAL_05808ab0_4_k_cu_5775ad65_264064cuda3std3__45__cpo5beginE - _ZN40_INTERNAL_05808ab0_4_k_cu_5775ad65_264064cuda3std6ranges3__45__cpo9iter_moveE)
_ZN40_INTERNAL_05808ab0_4_k_cu_5775ad65_264064cuda3std6ranges3__45__cpo9iter_moveE:
	.zero		1
	.type		_ZN40_INTERNAL_05808ab0_4_k_cu_5775ad65_264064cuda3std3__45__cpo5beginE,@object
	.size		_ZN40_INTERNAL_05808ab0_4_k_cu_5775ad65_264064cuda3std3__45__cpo5beginE,(_ZN40_INTERNAL_05808ab0_4_k_cu_5775ad65_264064cuda3std3__442_GLOBAL__N__05808ab0_4_k_cu_5775ad65_264066ignoreE - _ZN40_INTERNAL_05808ab0_4_k_cu_5775ad65_264064cuda3std3__45__cpo5beginE)
_ZN40_INTERNAL_05808ab0_4_k_cu_5775ad65_264064cuda3std3__45__cpo5beginE:
	.zero		1
	.type		_ZN40_INTERNAL_05808ab0_4_k_cu_5775ad65_264064cuda3std3__442_GLOBAL__N__05808ab0_4_k_cu_5775ad65_264066ignoreE,@object
	.size		_ZN40_INTERNAL_05808ab0_4_k_cu_5775ad65_264064cuda3std3__442_GLOBAL__N__05808ab0_4_k_cu_5775ad65_264066ignoreE,(_ZN40_INTERNAL_05808ab0_4_k_cu_5775ad65_264064cute7productE - _ZN40_INTERNAL_05808ab0_4_k_cu_5775ad65_264064cuda3std3__442_GLOBAL__N__05808ab0_4_k_cu_5775ad65_264066ignoreE)
_ZN40_INTERNAL_05808ab0_4_k_cu_5775ad65_264064cuda3std3__442_GLOBAL__N__05808ab0_4_k_cu_5775ad65_264066ignoreE:
	.zero		1
	.type		_ZN40_INTERNAL_05808ab0_4_k_cu_5775ad65_264064cute7productE,@object
	.size		_ZN40_INTERNAL_05808ab0_4_k_cu_5775ad65_264064cute7productE,(_ZN40_INTERNAL_05808ab0_4_k_cu_5775ad65_264064cuda3std3__45__cpo3endE - _ZN40_INTERNAL_05808ab0_4_k_cu_5775ad65_264064cute7productE)
_ZN40_INTERNAL_05808ab0_4_k_cu_5775ad65_264064cute7productE:
	.zero		1
	.type		_ZN40_INTERNAL_05808ab0_4_k_cu_5775ad65_264064cuda3std3__45__cpo3endE,@object
	.size		_ZN40_INTERNAL_05808ab0_4_k_cu_5775ad65_264064cuda3std3__45__cpo3endE,(_ZN40_INTERNAL_05808ab0_4_k_cu_5775ad65_264064cuda3std3__419piecewise_constructE - _ZN40_INTERNAL_05808ab0_4_k_cu_5775ad65_264064cuda3std3__45__cpo3endE)
_ZN40_INTERNAL_05808ab0_4_k_cu_5775ad65_264064cuda3std3__45__cpo3endE:
	.zero		1
	.type		_ZN40_INTERNAL_05808ab0_4_k_cu_5775ad65_264064cuda3std3__419piecewise_constructE,@object
	.size		_ZN40_INTERNAL_05808ab0_4_k_cu_5775ad65_264064cuda3std3__419piecewise_constructE,(_ZN40_INTERNAL_05808ab0_4_k_cu_5775ad65_264064cuda3std3__45__cpo4cendE - _ZN40_INTERNAL_05808ab0_4_k_cu_5775ad65_264064cuda3std3__419piecewise_constructE)
_ZN40_INTERNAL_05808ab0_4_k_cu_5775ad65_264064cuda3std3__419piecewise_constructE:
	.zero		1
	.type		_ZN40_INTERNAL_05808ab0_4_k_cu_5775ad65_264064cuda3std3__45__cpo4cendE,@object
	.size		_ZN40_INTERNAL_05808ab0_4_k_cu_5775ad65_264064cuda3std3__45__cpo4cendE,(_ZN40_INTERNAL_05808ab0_4_k_cu_5775ad65_264064cuda3std6ranges3__45__cpo4swapE - _ZN40_INTERNAL_05808ab0_4_k_cu_5775ad65_264064cuda3std3__45__cpo4cendE)
_ZN40_INTERNAL_05808ab0_4_k_cu_5775ad65_264064cuda3std3__45__cpo4cendE:
	.zero		1
	.type		_ZN40_INTERNAL_05808ab0_4_k_cu_5775ad65_264064cuda3std6ranges3__45__cpo4swapE,@object
	.size		_ZN40_INTERNAL_05808ab0_4_k_cu_5775ad65_264064cuda3std6ranges3__45__cpo4swapE,(.L_7 - _ZN40_INTERNAL_05808ab0_4_k_cu_5775ad65_264064cuda3std6ranges3__45__cpo4swapE)
_ZN40_INTERNAL_05808ab0_4_k_cu_5775ad65_264064cuda3std6ranges3__45__cpo4swapE:
	.zero		1
.L_7:


//--------------------- .nv.constant0._ZN7cutlass13device_kernelINS_4gemm6kernel13GemmUniversalIN4cute5tupleIJiiiiEEENS1_10collective13CollectiveMmaINS1_37MainloopSm90TmaGmmaWarpSpecializedFP8ILi3ENS5_IJNS4_1CILi1EEESB_SB_EEENS1_35KernelTmaWarpSpecializedCooperativeEEENS5_IJNSA_ILi128EEENSA_ILi64EEESG_EEENS_12float_e5m2_tENS5_IJlSB_lEEESI_SJ_NS4_8TiledMMAINS4_8MMA_AtomIJNS4_4SM904GMMA30MMA_64x64x32_F32E5M2E5M2_SS_TNILNSN_7ScaleInE1ELSP_1EEEEEENS4_6LayoutINS5_IJNSA_ILi2EEESB_SB_EEENS5_IJSB_NSA_ILi0EEESV_EEEEENS5_IJNS4_10UnderscoreESY_SY_EEEEENS4_13SM90_TMA_LOADENS4_14ComposedLayoutINS4_7SwizzleILi2ELi4ELi3EEENS4_18smem_ptr_flag_bitsILi8EEENSS_INS5_IJNSA_ILi8EEESG_EEENS5_IJSG_SB_EEEEEEEvNS4_8identityES11_S1B_vS1C_EENS_8epilogue10collective6detail29Sm90TmaWarpSpecializedAdapterINS1F_15DefaultEpilogueISI_SJ_SJ_NS1E_6thread17LinearCombinationISI_Li1EffLNS1J_9ScaleType4KindE0ELNS_15FloatRoundStyleE2ESI_EENS1_15EpilogueDefaultEEEEEvvEEEEvNT_6ParamsE --------------------------
	.section	.nv.constant0._ZN7cutlass13device_kernelINS_4gemm6kernel13GemmUniversalIN4cute5tupleIJiiiiEEENS1_10collective13CollectiveMmaINS1_37MainloopSm90TmaGmmaWarpSpecializedFP8ILi3ENS5_IJNS4_1CILi1EEESB_SB_EEENS1_35KernelTmaWarpSpecializedCooperativeEEENS5_IJNSA_ILi128EEENSA_ILi64EEESG_EEENS_12float_e5m2_tENS5_IJlSB_lEEESI_SJ_NS4_8TiledMMAINS4_8MMA_AtomIJNS4_4SM904GMMA30MMA_64x64x32_F32E5M2E5M2_SS_TNILNSN_7ScaleInE1ELSP_1EEEEEENS4_6LayoutINS5_IJNSA_ILi2EEESB_SB_EEENS5_IJSB_NSA_ILi0EEESV_EEEEENS5_IJNS4_10UnderscoreESY_SY_EEEEENS4_13SM90_TMA_LOADENS4_14ComposedLayoutINS4_7SwizzleILi2ELi4ELi3EEENS4_18smem_ptr_flag_bitsILi8EEENSS_INS5_IJNSA_ILi8EEESG_EEENS5_IJSG_SB_EEEEEEEvNS4_8identityES11_S1B_vS1C_EENS_8epilogue10collective6detail29Sm90TmaWarpSpecializedAdapterINS1F_15DefaultEpilogueISI_SJ_SJ_NS1E_6thread17LinearCombinationISI_Li1EffLNS1J_9ScaleType4KindE0ELNS_15FloatRoundStyleE2ESI_EENS1_15EpilogueDefaultEEEEEvvEEEEvNT_6ParamsE,"a",@progbits
	.sectionflags	@""
	.align	4
.nv.constant0._ZN7cutlass13device_kernelINS_4gemm6kernel13GemmUniversalIN4cute5tupleIJiiiiEEENS1_10collective13CollectiveMmaINS1_37MainloopSm90TmaGmmaWarpSpecializedFP8ILi3ENS5_IJNS4_1CILi1EEESB_SB_EEENS1_35KernelTmaWarpSpecializedCooperativeEEENS5_IJNSA_ILi128EEENSA_ILi64EEESG_EEENS_12float_e5m2_tENS5_IJlSB_lEEESI_SJ_NS4_8TiledMMAINS4_8MMA_AtomIJNS4_4SM904GMMA30MMA_64x64x32_F32E5M2E5M2_SS_TNILNSN_7ScaleInE1ELSP_1EEEEEENS4_6LayoutINS5_IJNSA_ILi2EEESB_SB_EEENS5_IJSB_NSA_ILi0EEESV_EEEEENS5_IJNS4_10UnderscoreESY_SY_EEEEENS4_13SM90_TMA_LOADENS4_14ComposedLayoutINS4_7SwizzleILi2ELi4ELi3EEENS4_18smem_ptr_flag_bitsILi8EEENSS_INS5_IJNSA_ILi8EEESG_EEENS5_IJSG_SB_EEEEEEEvNS4_8identityES11_S1B_vS1C_EENS_8epilogue10collective6detail29Sm90TmaWarpSpecializedAdapterINS1F_15DefaultEpilogueISI_SJ_SJ_NS1E_6thread17LinearCombinationISI_Li1EffLNS1J_9ScaleType4KindE0ELNS_15FloatRoundStyleE2ESI_EENS1_15EpilogueDefaultEEEEEvvEEEEvNT_6ParamsE:
	.zero		1664


//--------------------- SYMBOLS --------------------------

	.type		.nv.reservedSmem.offset0,@object
	.size		.nv.reservedSmem.offset0,0x4
